//
// Generated by NVIDIA NVVM Compiler
//
// Compiler Build ID: CL-36424714
// Cuda compilation tools, release 13.0, V13.0.88
// Based on NVVM 20.0.0
//

.version 9.0
.target sm_100
.address_size 64

	// .globl	_Z9multiplySPfS_fi
.shared .align 4 .b8 _ZZ15blockReduceSumSfE6shared[128];
.shared .align 8 .b8 _ZZ15blockReduceSumDdE6shared[256];
.extern .shared .align 16 .b8 tempS[];
.extern .shared .align 16 .b8 tempD[];

.visible .entry _Z9multiplySPfS_fi(
	.param .u64 .ptr .align 1 _Z9multiplySPfS_fi_param_0,
	.param .u64 .ptr .align 1 _Z9multiplySPfS_fi_param_1,
	.param .f32 _Z9multiplySPfS_fi_param_2,
	.param .u32 _Z9multiplySPfS_fi_param_3
)
{
	.reg .pred 	%p<2>;
	.reg .b32 	%r<6>;
	.reg .b32 	%f<4>;
	.reg .b64 	%rd<8>;

	ld.param.u64 	%rd1, [_Z9multiplySPfS_fi_param_0];
	ld.param.u64 	%rd2, [_Z9multiplySPfS_fi_param_1];
	ld.param.f32 	%f1, [_Z9multiplySPfS_fi_param_2];
	ld.param.u32 	%r2, [_Z9multiplySPfS_fi_param_3];
	mov.u32 	%r3, %ctaid.x;
	mov.u32 	%r4, %ntid.x;
	mov.u32 	%r5, %tid.x;
	mad.lo.s32 	%r1, %r3, %r4, %r5;
	setp.ge.s32 	%p1, %r1, %r2;
	@%p1 bra 	$L__BB0_2;
	cvta.to.global.u64 	%rd3, %rd1;
	cvta.to.global.u64 	%rd4, %rd2;
	mul.wide.s32 	%rd5, %r1, 4;
	add.s64 	%rd6, %rd3, %rd5;
	ld.global.f32 	%f2, [%rd6];
	mul.f32 	%f3, %f1, %f2;
	add.s64 	%rd7, %rd4, %rd5;
	st.global.f32 	[%rd7], %f3;
$L__BB0_2:
	ret;

}
	// .globl	_Z5meanSPfiiS_
.visible .entry _Z5meanSPfiiS_(
	.param .u64 .ptr .align 1 _Z5meanSPfiiS__param_0,
	.param .u32 _Z5meanSPfiiS__param_1,
	.param .u32 _Z5meanSPfiiS__param_2,
	.param .u64 .ptr .align 1 _Z5meanSPfiiS__param_3
)
{
	.reg .pred 	%p<23>;
	.reg .b32 	%r<70>;
	.reg .b32 	%f<52>;
	.reg .b64 	%rd<15>;

	ld.param.u64 	%rd3, [_Z5meanSPfiiS__param_0];
	ld.param.u32 	%r21, [_Z5meanSPfiiS__param_1];
	ld.param.u32 	%r22, [_Z5meanSPfiiS__param_2];
	ld.param.u64 	%rd2, [_Z5meanSPfiiS__param_3];
	cvta.to.global.u64 	%rd1, %rd3;
	mov.u32 	%r23, %ctaid.x;
	mov.u32 	%r1, %ntid.x;
	mov.u32 	%r2, %tid.x;
	mad.lo.s32 	%r68, %r23, %r1, %r2;
	mov.u32 	%r4, %ctaid.y;
	setp.ge.s32 	%p1, %r68, %r21;
	setp.ge.s32 	%p2, %r4, %r22;
	or.pred  	%p3, %p1, %p2;
	@%p3 bra 	$L__BB1_15;
	mov.u32 	%r24, %nctaid.x;
	mul.lo.s32 	%r5, %r24, %r1;
	mul.lo.s32 	%r6, %r21, %r4;
	add.s32 	%r25, %r68, %r5;
	max.s32 	%r26, %r21, %r25;
	setp.lt.s32 	%p4, %r25, %r21;
	selp.u32 	%r27, 1, 0, %p4;
	add.s32 	%r28, %r25, %r27;
	sub.s32 	%r29, %r26, %r28;
	div.u32 	%r30, %r29, %r5;
	add.s32 	%r7, %r30, %r27;
	and.b32  	%r31, %r7, 3;
	setp.eq.s32 	%p5, %r31, 3;
	mov.f32 	%f49, 0f00000000;
	@%p5 bra 	$L__BB1_4;
	add.s32 	%r66, %r68, %r6;
	add.s32 	%r32, %r7, 1;
	and.b32  	%r33, %r32, 3;
	neg.s32 	%r65, %r33;
	mov.f32 	%f49, 0f00000000;
$L__BB1_3:
	.pragma "nounroll";
	mul.wide.s32 	%rd4, %r66, 4;
	add.s64 	%rd5, %rd1, %rd4;
	ld.global.f32 	%f16, [%rd5];
	add.f32 	%f49, %f49, %f16;
	add.s32 	%r68, %r68, %r5;
	add.s32 	%r66, %r66, %r5;
	add.s32 	%r65, %r65, 1;
	setp.ne.s32 	%p6, %r65, 0;
	@%p6 bra 	$L__BB1_3;
$L__BB1_4:
	setp.lt.u32 	%p7, %r7, 3;
	@%p7 bra 	$L__BB1_7;
	mul.wide.s32 	%rd8, %r5, 4;
	shl.b32 	%r35, %r5, 2;
$L__BB1_6:
	add.s32 	%r34, %r68, %r6;
	mul.wide.s32 	%rd6, %r34, 4;
	add.s64 	%rd7, %rd1, %rd6;
	ld.global.f32 	%f17, [%rd7];
	add.f32 	%f18, %f49, %f17;
	add.s64 	%rd9, %rd7, %rd8;
	ld.global.f32 	%f19, [%rd9];
	add.f32 	%f20, %f18, %f19;
	add.s64 	%rd10, %rd9, %rd8;
	ld.global.f32 	%f21, [%rd10];
	add.f32 	%f22, %f20, %f21;
	add.s64 	%rd11, %rd10, %rd8;
	ld.global.f32 	%f23, [%rd11];
	add.f32 	%f49, %f22, %f23;
	add.s32 	%r68, %r35, %r68;
	setp.lt.s32 	%p8, %r68, %r21;
	@%p8 bra 	$L__BB1_6;
$L__BB1_7:
	and.b32  	%r19, %r2, 31;
	mov.b32 	%r36, %f49;
	shfl.sync.bfly.b32	%r37|%p9, %r36, 16, 31, -1;
	mov.b32 	%f24, %r37;
	add.f32 	%f25, %f49, %f24;
	mov.b32 	%r38, %f25;
	shfl.sync.bfly.b32	%r39|%p10, %r38, 8, 31, -1;
	mov.b32 	%f26, %r39;
	add.f32 	%f27, %f25, %f26;
	mov.b32 	%r40, %f27;
	shfl.sync.bfly.b32	%r41|%p11, %r40, 4, 31, -1;
	mov.b32 	%f28, %r41;
	add.f32 	%f29, %f27, %f28;
	mov.b32 	%r42, %f29;
	shfl.sync.bfly.b32	%r43|%p12, %r42, 2, 31, -1;
	mov.b32 	%f30, %r43;
	add.f32 	%f31, %f29, %f30;
	mov.b32 	%r44, %f31;
	shfl.sync.bfly.b32	%r45|%p13, %r44, 1, 31, -1;
	mov.b32 	%f32, %r45;
	add.f32 	%f8, %f31, %f32;
	setp.ne.s32 	%p14, %r19, 0;
	@%p14 bra 	$L__BB1_9;
	shr.u32 	%r46, %r2, 3;
	mov.u32 	%r47, _ZZ15blockReduceSumSfE6shared;
	add.s32 	%r48, %r47, %r46;
	st.shared.f32 	[%r48], %f8;
$L__BB1_9:
	bar.sync 	0;
	shr.u32 	%r49, %r1, 5;
	setp.ge.u32 	%p15, %r2, %r49;
	mov.f32 	%f51, 0f00000000;
	@%p15 bra 	$L__BB1_11;
	shl.b32 	%r50, %r19, 2;
	mov.u32 	%r51, _ZZ15blockReduceSumSfE6shared;
	add.s32 	%r52, %r51, %r50;
	ld.shared.f32 	%f51, [%r52];
$L__BB1_11:
	setp.gt.u32 	%p16, %r2, 31;
	@%p16 bra 	$L__BB1_13;
	mov.b32 	%r53, %f51;
	shfl.sync.bfly.b32	%r54|%p17, %r53, 16, 31, -1;
	mov.b32 	%f34, %r54;
	add.f32 	%f35, %f51, %f34;
	mov.b32 	%r55, %f35;
	shfl.sync.bfly.b32	%r56|%p18, %r55, 8, 31, -1;
	mov.b32 	%f36, %r56;
	add.f32 	%f37, %f35, %f36;
	mov.b32 	%r57, %f37;
	shfl.sync.bfly.b32	%r58|%p19, %r57, 4, 31, -1;
	mov.b32 	%f38, %r58;
	add.f32 	%f39, %f37, %f38;
	mov.b32 	%r59, %f39;
	shfl.sync.bfly.b32	%r60|%p20, %r59, 2, 31, -1;
	mov.b32 	%f40, %r60;
	add.f32 	%f41, %f39, %f40;
	mov.b32 	%r61, %f41;
	shfl.sync.bfly.b32	%r62|%p21, %r61, 1, 31, -1;
	mov.b32 	%f42, %r62;
	add.f32 	%f51, %f41, %f42;
$L__BB1_13:
	shl.b32 	%r63, %r4, 2;
	mov.u32 	%r64, tempS;
	add.s32 	%r20, %r64, %r63;
	st.shared.f32 	[%r20], %f51;
	bar.sync 	0;
	setp.ne.s32 	%p22, %r2, 0;
	@%p22 bra 	$L__BB1_15;
	cvta.to.global.u64 	%rd12, %rd2;
	mul.wide.u32 	%rd13, %r4, 4;
	add.s64 	%rd14, %rd12, %rd13;
	ld.shared.f32 	%f43, [%r20];
	atom.global.add.f32 	%f44, [%rd14], %f43;
$L__BB1_15:
	ret;

}
	// .globl	_Z9varianceSPfiiPKfS_
.visible .entry _Z9varianceSPfiiPKfS_(
	.param .u64 .ptr .align 1 _Z9varianceSPfiiPKfS__param_0,
	.param .u32 _Z9varianceSPfiiPKfS__param_1,
	.param .u32 _Z9varianceSPfiiPKfS__param_2,
	.param .u64 .ptr .align 1 _Z9varianceSPfiiPKfS__param_3,
	.param .u64 .ptr .align 1 _Z9varianceSPfiiPKfS__param_4
)
{
	.reg .pred 	%p<23>;
	.reg .b32 	%r<71>;
	.reg .b32 	%f<58>;
	.reg .b64 	%rd<19>;

	ld.param.u64 	%rd4, [_Z9varianceSPfiiPKfS__param_0];
	ld.param.u32 	%r21, [_Z9varianceSPfiiPKfS__param_1];
	ld.param.u32 	%r22, [_Z9varianceSPfiiPKfS__param_2];
	ld.param.u64 	%rd2, [_Z9varianceSPfiiPKfS__param_3];
	ld.param.u64 	%rd3, [_Z9varianceSPfiiPKfS__param_4];
	cvta.to.global.u64 	%rd1, %rd4;
	mov.u32 	%r23, %ctaid.x;
	mov.u32 	%r1, %ntid.x;
	mov.u32 	%r2, %tid.x;
	mad.lo.s32 	%r69, %r23, %r1, %r2;
	mov.u32 	%r4, %ctaid.y;
	setp.ge.s32 	%p1, %r69, %r21;
	setp.ge.s32 	%p2, %r4, %r22;
	or.pred  	%p3, %p1, %p2;
	@%p3 bra 	$L__BB2_15;
	cvta.to.global.u64 	%rd5, %rd2;
	shl.b32 	%r24, %r4, 2;
	mov.u32 	%r25, tempS;
	add.s32 	%r5, %r25, %r24;
	mov.b32 	%r26, 0;
	st.shared.u32 	[%r5], %r26;
	mov.u32 	%r27, %nctaid.x;
	mul.lo.s32 	%r6, %r27, %r1;
	mul.lo.s32 	%r7, %r21, %r4;
	mul.wide.u32 	%rd6, %r4, 4;
	add.s64 	%rd7, %rd5, %rd6;
	ld.global.f32 	%f1, [%rd7];
	add.s32 	%r28, %r69, %r6;
	max.s32 	%r29, %r21, %r28;
	setp.lt.s32 	%p4, %r28, %r21;
	selp.u32 	%r30, 1, 0, %p4;
	add.s32 	%r31, %r28, %r30;
	sub.s32 	%r32, %r29, %r31;
	div.u32 	%r33, %r32, %r6;
	add.s32 	%r8, %r33, %r30;
	and.b32  	%r34, %r8, 3;
	setp.eq.s32 	%p5, %r34, 3;
	mov.f32 	%f55, 0f00000000;
	@%p5 bra 	$L__BB2_4;
	add.s32 	%r67, %r69, %r7;
	add.s32 	%r35, %r8, 1;
	and.b32  	%r36, %r35, 3;
	neg.s32 	%r66, %r36;
	mov.f32 	%f55, 0f00000000;
$L__BB2_3:
	.pragma "nounroll";
	mul.wide.s32 	%rd8, %r67, 4;
	add.s64 	%rd9, %rd1, %rd8;
	ld.global.f32 	%f17, [%rd9];
	sub.f32 	%f18, %f17, %f1;
	fma.rn.f32 	%f55, %f18, %f18, %f55;
	add.s32 	%r69, %r69, %r6;
	add.s32 	%r67, %r67, %r6;
	add.s32 	%r66, %r66, 1;
	setp.ne.s32 	%p6, %r66, 0;
	@%p6 bra 	$L__BB2_3;
$L__BB2_4:
	setp.lt.u32 	%p7, %r8, 3;
	@%p7 bra 	$L__BB2_7;
	mul.wide.s32 	%rd12, %r6, 4;
	shl.b32 	%r38, %r6, 2;
$L__BB2_6:
	add.s32 	%r37, %r69, %r7;
	mul.wide.s32 	%rd10, %r37, 4;
	add.s64 	%rd11, %rd1, %rd10;
	ld.global.f32 	%f19, [%rd11];
	sub.f32 	%f20, %f19, %f1;
	fma.rn.f32 	%f21, %f20, %f20, %f55;
	add.s64 	%rd13, %rd11, %rd12;
	ld.global.f32 	%f22, [%rd13];
	sub.f32 	%f23, %f22, %f1;
	fma.rn.f32 	%f24, %f23, %f23, %f21;
	add.s64 	%rd14, %rd13, %rd12;
	ld.global.f32 	%f25, [%rd14];
	sub.f32 	%f26, %f25, %f1;
	fma.rn.f32 	%f27, %f26, %f26, %f24;
	add.s64 	%rd15, %rd14, %rd12;
	ld.global.f32 	%f28, [%rd15];
	sub.f32 	%f29, %f28, %f1;
	fma.rn.f32 	%f55, %f29, %f29, %f27;
	add.s32 	%r69, %r38, %r69;
	setp.lt.s32 	%p8, %r69, %r21;
	@%p8 bra 	$L__BB2_6;
$L__BB2_7:
	and.b32  	%r20, %r2, 31;
	mov.b32 	%r39, %f55;
	shfl.sync.bfly.b32	%r40|%p9, %r39, 16, 31, -1;
	mov.b32 	%f30, %r40;
	add.f32 	%f31, %f55, %f30;
	mov.b32 	%r41, %f31;
	shfl.sync.bfly.b32	%r42|%p10, %r41, 8, 31, -1;
	mov.b32 	%f32, %r42;
	add.f32 	%f33, %f31, %f32;
	mov.b32 	%r43, %f33;
	shfl.sync.bfly.b32	%r44|%p11, %r43, 4, 31, -1;
	mov.b32 	%f34, %r44;
	add.f32 	%f35, %f33, %f34;
	mov.b32 	%r45, %f35;
	shfl.sync.bfly.b32	%r46|%p12, %r45, 2, 31, -1;
	mov.b32 	%f36, %r46;
	add.f32 	%f37, %f35, %f36;
	mov.b32 	%r47, %f37;
	shfl.sync.bfly.b32	%r48|%p13, %r47, 1, 31, -1;
	mov.b32 	%f38, %r48;
	add.f32 	%f9, %f37, %f38;
	setp.ne.s32 	%p14, %r20, 0;
	@%p14 bra 	$L__BB2_9;
	shr.u32 	%r49, %r2, 3;
	mov.u32 	%r50, _ZZ15blockReduceSumSfE6shared;
	add.s32 	%r51, %r50, %r49;
	st.shared.f32 	[%r51], %f9;
$L__BB2_9:
	bar.sync 	0;
	shr.u32 	%r52, %r1, 5;
	setp.ge.u32 	%p15, %r2, %r52;
	mov.f32 	%f57, 0f00000000;
	@%p15 bra 	$L__BB2_11;
	shl.b32 	%r53, %r20, 2;
	mov.u32 	%r54, _ZZ15blockReduceSumSfE6shared;
	add.s32 	%r55, %r54, %r53;
	ld.shared.f32 	%f57, [%r55];
$L__BB2_11:
	setp.gt.u32 	%p16, %r2, 31;
	@%p16 bra 	$L__BB2_13;
	mov.b32 	%r56, %f57;
	shfl.sync.bfly.b32	%r57|%p17, %r56, 16, 31, -1;
	mov.b32 	%f40, %r57;
	add.f32 	%f41, %f57, %f40;
	mov.b32 	%r58, %f41;
	shfl.sync.bfly.b32	%r59|%p18, %r58, 8, 31, -1;
	mov.b32 	%f42, %r59;
	add.f32 	%f43, %f41, %f42;
	mov.b32 	%r60, %f43;
	shfl.sync.bfly.b32	%r61|%p19, %r60, 4, 31, -1;
	mov.b32 	%f44, %r61;
	add.f32 	%f45, %f43, %f44;
	mov.b32 	%r62, %f45;
	shfl.sync.bfly.b32	%r63|%p20, %r62, 2, 31, -1;
	mov.b32 	%f46, %r63;
	add.f32 	%f47, %f45, %f46;
	mov.b32 	%r64, %f47;
	shfl.sync.bfly.b32	%r65|%p21, %r64, 1, 31, -1;
	mov.b32 	%f48, %r65;
	add.f32 	%f57, %f47, %f48;
$L__BB2_13:
	st.shared.f32 	[%r5], %f57;
	bar.sync 	0;
	setp.ne.s32 	%p22, %r2, 0;
	@%p22 bra 	$L__BB2_15;
	cvta.to.global.u64 	%rd16, %rd3;
	add.s64 	%rd18, %rd16, %rd6;
	ld.shared.f32 	%f49, [%r5];
	atom.global.add.f32 	%f50, [%rd18], %f49;
$L__BB2_15:
	ret;

}
	// .globl	_Z9multiplyDPdS_di
.visible .entry _Z9multiplyDPdS_di(
	.param .u64 .ptr .align 1 _Z9multiplyDPdS_di_param_0,
	.param .u64 .ptr .align 1 _Z9multiplyDPdS_di_param_1,
	.param .f64 _Z9multiplyDPdS_di_param_2,
	.param .u32 _Z9multiplyDPdS_di_param_3
)
{
	.reg .pred 	%p<2>;
	.reg .b32 	%r<6>;
	.reg .b64 	%rd<8>;
	.reg .b64 	%fd<4>;

	ld.param.u64 	%rd1, [_Z9multiplyDPdS_di_param_0];
	ld.param.u64 	%rd2, [_Z9multiplyDPdS_di_param_1];
	ld.param.f64 	%fd1, [_Z9multiplyDPdS_di_param_2];
	ld.param.u32 	%r2, [_Z9multiplyDPdS_di_param_3];
	mov.u32 	%r3, %ctaid.x;
	mov.u32 	%r4, %ntid.x;
	mov.u32 	%r5, %tid.x;
	mad.lo.s32 	%r1, %r3, %r4, %r5;
	setp.ge.s32 	%p1, %r1, %r2;
	@%p1 bra 	$L__BB3_2;
	cvta.to.global.u64 	%rd3, %rd1;
	cvta.to.global.u64 	%rd4, %rd2;
	mul.wide.s32 	%rd5, %r1, 8;
	add.s64 	%rd6, %rd3, %rd5;
	ld.global.f64 	%fd2, [%rd6];
	mul.f64 	%fd3, %fd1, %fd2;
	add.s64 	%rd7, %rd4, %rd5;
	st.global.f64 	[%rd7], %fd3;
$L__BB3_2:
	ret;

}
	// .globl	_Z5meanDPdiiS_
.visible .entry _Z5meanDPdiiS_(
	.param .u64 .ptr .align 1 _Z5meanDPdiiS__param_0,
	.param .u32 _Z5meanDPdiiS__param_1,
	.param .u32 _Z5meanDPdiiS__param_2,
	.param .u64 .ptr .align 1 _Z5meanDPdiiS__param_3
)
{
	.reg .pred 	%p<33>;
	.reg .b32 	%r<90>;
	.reg .b64 	%rd<15>;
	.reg .b64 	%fd<54>;

	ld.param.u64 	%rd3, [_Z5meanDPdiiS__param_0];
	ld.param.u32 	%r21, [_Z5meanDPdiiS__param_1];
	ld.param.u32 	%r22, [_Z5meanDPdiiS__param_2];
	ld.param.u64 	%rd2, [_Z5meanDPdiiS__param_3];
	cvta.to.global.u64 	%rd1, %rd3;
	mov.u32 	%r23, %ctaid.x;
	mov.u32 	%r1, %ntid.x;
	mov.u32 	%r2, %tid.x;
	mad.lo.s32 	%r88, %r23, %r1, %r2;
	mov.u32 	%r4, %ctaid.y;
	setp.ge.s32 	%p1, %r88, %r21;
	setp.ge.s32 	%p2, %r4, %r22;
	or.pred  	%p3, %p1, %p2;
	@%p3 bra 	$L__BB4_15;
	mov.u32 	%r24, %nctaid.x;
	mul.lo.s32 	%r5, %r24, %r1;
	mul.lo.s32 	%r6, %r21, %r4;
	add.s32 	%r25, %r88, %r5;
	max.s32 	%r26, %r21, %r25;
	setp.lt.s32 	%p4, %r25, %r21;
	selp.u32 	%r27, 1, 0, %p4;
	add.s32 	%r28, %r25, %r27;
	sub.s32 	%r29, %r26, %r28;
	div.u32 	%r30, %r29, %r5;
	add.s32 	%r7, %r30, %r27;
	and.b32  	%r31, %r7, 3;
	setp.eq.s32 	%p5, %r31, 3;
	mov.f64 	%fd51, 0d0000000000000000;
	@%p5 bra 	$L__BB4_4;
	add.s32 	%r86, %r88, %r6;
	add.s32 	%r32, %r7, 1;
	and.b32  	%r33, %r32, 3;
	neg.s32 	%r85, %r33;
	mov.f64 	%fd51, 0d0000000000000000;
$L__BB4_3:
	.pragma "nounroll";
	mul.wide.s32 	%rd4, %r86, 8;
	add.s64 	%rd5, %rd1, %rd4;
	ld.global.f64 	%fd16, [%rd5];
	add.f64 	%fd51, %fd51, %fd16;
	add.s32 	%r88, %r88, %r5;
	add.s32 	%r86, %r86, %r5;
	add.s32 	%r85, %r85, 1;
	setp.ne.s32 	%p6, %r85, 0;
	@%p6 bra 	$L__BB4_3;
$L__BB4_4:
	setp.lt.u32 	%p7, %r7, 3;
	@%p7 bra 	$L__BB4_7;
	mul.wide.s32 	%rd8, %r5, 8;
	shl.b32 	%r35, %r5, 2;
$L__BB4_6:
	add.s32 	%r34, %r88, %r6;
	mul.wide.s32 	%rd6, %r34, 8;
	add.s64 	%rd7, %rd1, %rd6;
	ld.global.f64 	%fd17, [%rd7];
	add.f64 	%fd18, %fd51, %fd17;
	add.s64 	%rd9, %rd7, %rd8;
	ld.global.f64 	%fd19, [%rd9];
	add.f64 	%fd20, %fd18, %fd19;
	add.s64 	%rd10, %rd9, %rd8;
	ld.global.f64 	%fd21, [%rd10];
	add.f64 	%fd22, %fd20, %fd21;
	add.s64 	%rd11, %rd10, %rd8;
	ld.global.f64 	%fd23, [%rd11];
	add.f64 	%fd51, %fd22, %fd23;
	add.s32 	%r88, %r35, %r88;
	setp.lt.s32 	%p8, %r88, %r21;
	@%p8 bra 	$L__BB4_6;
$L__BB4_7:
	and.b32  	%r19, %r2, 31;
	// begin inline asm
	mov.b64 {%r36,%r37}, %fd51;
	// end inline asm
	shfl.sync.bfly.b32	%r39|%p9, %r37, 16, 31, -1;
	shfl.sync.bfly.b32	%r38|%p10, %r36, 16, 31, -1;
	// begin inline asm
	mov.b64 %fd25, {%r38,%r39};
	// end inline asm
	add.f64 	%fd26, %fd51, %fd25;
	// begin inline asm
	mov.b64 {%r40,%r41}, %fd26;
	// end inline asm
	shfl.sync.bfly.b32	%r43|%p11, %r41, 8, 31, -1;
	shfl.sync.bfly.b32	%r42|%p12, %r40, 8, 31, -1;
	// begin inline asm
	mov.b64 %fd27, {%r42,%r43};
	// end inline asm
	add.f64 	%fd28, %fd26, %fd27;
	// begin inline asm
	mov.b64 {%r44,%r45}, %fd28;
	// end inline asm
	shfl.sync.bfly.b32	%r47|%p13, %r45, 4, 31, -1;
	shfl.sync.bfly.b32	%r46|%p14, %r44, 4, 31, -1;
	// begin inline asm
	mov.b64 %fd29, {%r46,%r47};
	// end inline asm
	add.f64 	%fd30, %fd28, %fd29;
	// begin inline asm
	mov.b64 {%r48,%r49}, %fd30;
	// end inline asm
	shfl.sync.bfly.b32	%r51|%p15, %r49, 2, 31, -1;
	shfl.sync.bfly.b32	%r50|%p16, %r48, 2, 31, -1;
	// begin inline asm
	mov.b64 %fd31, {%r50,%r51};
	// end inline asm
	add.f64 	%fd32, %fd30, %fd31;
	// begin inline asm
	mov.b64 {%r52,%r53}, %fd32;
	// end inline asm
	shfl.sync.bfly.b32	%r55|%p17, %r53, 1, 31, -1;
	shfl.sync.bfly.b32	%r54|%p18, %r52, 1, 31, -1;
	// begin inline asm
	mov.b64 %fd33, {%r54,%r55};
	// end inline asm
	add.f64 	%fd8, %fd32, %fd33;
	setp.ne.s32 	%p19, %r19, 0;
	@%p19 bra 	$L__BB4_9;
	shr.u32 	%r56, %r2, 2;
	mov.u32 	%r57, _ZZ15blockReduceSumDdE6shared;
	add.s32 	%r58, %r57, %r56;
	st.shared.f64 	[%r58], %fd8;
$L__BB4_9:
	bar.sync 	0;
	shr.u32 	%r59, %r1, 5;
	setp.ge.u32 	%p20, %r2, %r59;
	mov.f64 	%fd53, 0d0000000000000000;
	@%p20 bra 	$L__BB4_11;
	shl.b32 	%r60, %r19, 3;
	mov.u32 	%r61, _ZZ15blockReduceSumDdE6shared;
	add.s32 	%r62, %r61, %r60;
	ld.shared.f64 	%fd53, [%r62];
$L__BB4_11:
	setp.gt.u32 	%p21, %r2, 31;
	@%p21 bra 	$L__BB4_13;
	// begin inline asm
	mov.b64 {%r63,%r64}, %fd53;
	// end inline asm
	shfl.sync.bfly.b32	%r66|%p22, %r64, 16, 31, -1;
	shfl.sync.bfly.b32	%r65|%p23, %r63, 16, 31, -1;
	// begin inline asm
	mov.b64 %fd36, {%r65,%r66};
	// end inline asm
	add.f64 	%fd37, %fd53, %fd36;
	// begin inline asm
	mov.b64 {%r67,%r68}, %fd37;
	// end inline asm
	shfl.sync.bfly.b32	%r70|%p24, %r68, 8, 31, -1;
	shfl.sync.bfly.b32	%r69|%p25, %r67, 8, 31, -1;
	// begin inline asm
	mov.b64 %fd38, {%r69,%r70};
	// end inline asm
	add.f64 	%fd39, %fd37, %fd38;
	// begin inline asm
	mov.b64 {%r71,%r72}, %fd39;
	// end inline asm
	shfl.sync.bfly.b32	%r74|%p26, %r72, 4, 31, -1;
	shfl.sync.bfly.b32	%r73|%p27, %r71, 4, 31, -1;
	// begin inline asm
	mov.b64 %fd40, {%r73,%r74};
	// end inline asm
	add.f64 	%fd41, %fd39, %fd40;
	// begin inline asm
	mov.b64 {%r75,%r76}, %fd41;
	// end inline asm
	shfl.sync.bfly.b32	%r78|%p28, %r76, 2, 31, -1;
	shfl.sync.bfly.b32	%r77|%p29, %r75, 2, 31, -1;
	// begin inline asm
	mov.b64 %fd42, {%r77,%r78};
	// end inline asm
	add.f64 	%fd43, %fd41, %fd42;
	// begin inline asm
	mov.b64 {%r79,%r80}, %fd43;
	// end inline asm
	shfl.sync.bfly.b32	%r82|%p30, %r80, 1, 31, -1;
	shfl.sync.bfly.b32	%r81|%p31, %r79, 1, 31, -1;
	// begin inline asm
	mov.b64 %fd44, {%r81,%r82};
	// end inline asm
	add.f64 	%fd53, %fd43, %fd44;
$L__BB4_13:
	shl.b32 	%r83, %r4, 3;
	mov.u32 	%r84, tempD;
	add.s32 	%r20, %r84, %r83;
	st.shared.f64 	[%r20], %fd53;
	bar.sync 	0;
	setp.ne.s32 	%p32, %r2, 0;
	@%p32 bra 	$L__BB4_15;
	cvta.to.global.u64 	%rd12, %rd2;
	mul.wide.u32 	%rd13, %r4, 8;
	add.s64 	%rd14, %rd12, %rd13;
	ld.shared.f64 	%fd45, [%r20];
	atom.global.add.f64 	%fd46, [%rd14], %fd45;
$L__BB4_15:
	ret;

}
	// .globl	_Z9varianceDPdiiPKdS_
.visible .entry _Z9varianceDPdiiPKdS_(
	.param .u64 .ptr .align 1 _Z9varianceDPdiiPKdS__param_0,
	.param .u32 _Z9varianceDPdiiPKdS__param_1,
	.param .u32 _Z9varianceDPdiiPKdS__param_2,
	.param .u64 .ptr .align 1 _Z9varianceDPdiiPKdS__param_3,
	.param .u64 .ptr .align 1 _Z9varianceDPdiiPKdS__param_4
)
{
	.reg .pred 	%p<33>;
	.reg .b32 	%r<90>;
	.reg .b64 	%rd<20>;
	.reg .b64 	%fd<60>;

	ld.param.u64 	%rd4, [_Z9varianceDPdiiPKdS__param_0];
	ld.param.u32 	%r21, [_Z9varianceDPdiiPKdS__param_1];
	ld.param.u32 	%r22, [_Z9varianceDPdiiPKdS__param_2];
	ld.param.u64 	%rd2, [_Z9varianceDPdiiPKdS__param_3];
	ld.param.u64 	%rd3, [_Z9varianceDPdiiPKdS__param_4];
	cvta.to.global.u64 	%rd1, %rd4;
	mov.u32 	%r23, %ctaid.x;
	mov.u32 	%r1, %ntid.x;
	mov.u32 	%r2, %tid.x;
	mad.lo.s32 	%r88, %r23, %r1, %r2;
	mov.u32 	%r4, %ctaid.y;
	setp.ge.s32 	%p1, %r88, %r21;
	setp.ge.s32 	%p2, %r4, %r22;
	or.pred  	%p3, %p1, %p2;
	@%p3 bra 	$L__BB5_15;
	cvta.to.global.u64 	%rd5, %rd2;
	shl.b32 	%r24, %r4, 3;
	mov.u32 	%r25, tempD;
	add.s32 	%r5, %r25, %r24;
	mov.b64 	%rd6, 0;
	st.shared.u64 	[%r5], %rd6;
	mov.u32 	%r26, %nctaid.x;
	mul.lo.s32 	%r6, %r26, %r1;
	mul.lo.s32 	%r7, %r21, %r4;
	mul.wide.u32 	%rd7, %r4, 8;
	add.s64 	%rd8, %rd5, %rd7;
	ld.global.f64 	%fd1, [%rd8];
	add.s32 	%r27, %r88, %r6;
	max.s32 	%r28, %r21, %r27;
	setp.lt.s32 	%p4, %r27, %r21;
	selp.u32 	%r29, 1, 0, %p4;
	add.s32 	%r30, %r27, %r29;
	sub.s32 	%r31, %r28, %r30;
	div.u32 	%r32, %r31, %r6;
	add.s32 	%r8, %r32, %r29;
	and.b32  	%r33, %r8, 3;
	setp.eq.s32 	%p5, %r33, 3;
	mov.f64 	%fd57, 0d0000000000000000;
	@%p5 bra 	$L__BB5_4;
	add.s32 	%r86, %r88, %r7;
	add.s32 	%r34, %r8, 1;
	and.b32  	%r35, %r34, 3;
	neg.s32 	%r85, %r35;
	mov.f64 	%fd57, 0d0000000000000000;
$L__BB5_3:
	.pragma "nounroll";
	mul.wide.s32 	%rd9, %r86, 8;
	add.s64 	%rd10, %rd1, %rd9;
	ld.global.f64 	%fd17, [%rd10];
	sub.f64 	%fd18, %fd17, %fd1;
	fma.rn.f64 	%fd57, %fd18, %fd18, %fd57;
	add.s32 	%r88, %r88, %r6;
	add.s32 	%r86, %r86, %r6;
	add.s32 	%r85, %r85, 1;
	setp.ne.s32 	%p6, %r85, 0;
	@%p6 bra 	$L__BB5_3;
$L__BB5_4:
	setp.lt.u32 	%p7, %r8, 3;
	@%p7 bra 	$L__BB5_7;
	mul.wide.s32 	%rd13, %r6, 8;
	shl.b32 	%r37, %r6, 2;
$L__BB5_6:
	add.s32 	%r36, %r88, %r7;
	mul.wide.s32 	%rd11, %r36, 8;
	add.s64 	%rd12, %rd1, %rd11;
	ld.global.f64 	%fd19, [%rd12];
	sub.f64 	%fd20, %fd19, %fd1;
	fma.rn.f64 	%fd21, %fd20, %fd20, %fd57;
	add.s64 	%rd14, %rd12, %rd13;
	ld.global.f64 	%fd22, [%rd14];
	sub.f64 	%fd23, %fd22, %fd1;
	fma.rn.f64 	%fd24, %fd23, %fd23, %fd21;
	add.s64 	%rd15, %rd14, %rd13;
	ld.global.f64 	%fd25, [%rd15];
	sub.f64 	%fd26, %fd25, %fd1;
	fma.rn.f64 	%fd27, %fd26, %fd26, %fd24;
	add.s64 	%rd16, %rd15, %rd13;
	ld.global.f64 	%fd28, [%rd16];
	sub.f64 	%fd29, %fd28, %fd1;
	fma.rn.f64 	%fd57, %fd29, %fd29, %fd27;
	add.s32 	%r88, %r37, %r88;
	setp.lt.s32 	%p8, %r88, %r21;
	@%p8 bra 	$L__BB5_6;
$L__BB5_7:
	and.b32  	%r20, %r2, 31;
	// begin inline asm
	mov.b64 {%r38,%r39}, %fd57;
	// end inline asm
	shfl.sync.bfly.b32	%r41|%p9, %r39, 16, 31, -1;
	shfl.sync.bfly.b32	%r40|%p10, %r38, 16, 31, -1;
	// begin inline asm
	mov.b64 %fd31, {%r40,%r41};
	// end inline asm
	add.f64 	%fd32, %fd57, %fd31;
	// begin inline asm
	mov.b64 {%r42,%r43}, %fd32;
	// end inline asm
	shfl.sync.bfly.b32	%r45|%p11, %r43, 8, 31, -1;
	shfl.sync.bfly.b32	%r44|%p12, %r42, 8, 31, -1;
	// begin inline asm
	mov.b64 %fd33, {%r44,%r45};
	// end inline asm
	add.f64 	%fd34, %fd32, %fd33;
	// begin inline asm
	mov.b64 {%r46,%r47}, %fd34;
	// end inline asm
	shfl.sync.bfly.b32	%r49|%p13, %r47, 4, 31, -1;
	shfl.sync.bfly.b32	%r48|%p14, %r46, 4, 31, -1;
	// begin inline asm
	mov.b64 %fd35, {%r48,%r49};
	// end inline asm
	add.f64 	%fd36, %fd34, %fd35;
	// begin inline asm
	mov.b64 {%r50,%r51}, %fd36;
	// end inline asm
	shfl.sync.bfly.b32	%r53|%p15, %r51, 2, 31, -1;
	shfl.sync.bfly.b32	%r52|%p16, %r50, 2, 31, -1;
	// begin inline asm
	mov.b64 %fd37, {%r52,%r53};
	// end inline asm
	add.f64 	%fd38, %fd36, %fd37;
	// begin inline asm
	mov.b64 {%r54,%r55}, %fd38;
	// end inline asm
	shfl.sync.bfly.b32	%r57|%p17, %r55, 1, 31, -1;
	shfl.sync.bfly.b32	%r56|%p18, %r54, 1, 31, -1;
	// begin inline asm
	mov.b64 %fd39, {%r56,%r57};
	// end inline asm
	add.f64 	%fd9, %fd38, %fd39;
	setp.ne.s32 	%p19, %r20, 0;
	@%p19 bra 	$L__BB5_9;
	shr.u32 	%r58, %r2, 2;
	mov.u32 	%r59, _ZZ15blockReduceSumDdE6shared;
	add.s32 	%r60, %r59, %r58;
	st.shared.f64 	[%r60], %fd9;
$L__BB5_9:
	bar.sync 	0;
	shr.u32 	%r61, %r1, 5;
	setp.ge.u32 	%p20, %r2, %r61;
	mov.f64 	%fd59, 0d0000000000000000;
	@%p20 bra 	$L__BB5_11;
	shl.b32 	%r62, %r20, 3;
	mov.u32 	%r63, _ZZ15blockReduceSumDdE6shared;
	add.s32 	%r64, %r63, %r62;
	ld.shared.f64 	%fd59, [%r64];
$L__BB5_11:
	setp.gt.u32 	%p21, %r2, 31;
	@%p21 bra 	$L__BB5_13;
	// begin inline asm
	mov.b64 {%r65,%r66}, %fd59;
	// end inline asm
	shfl.sync.bfly.b32	%r68|%p22, %r66, 16, 31, -1;
	shfl.sync.bfly.b32	%r67|%p23, %r65, 16, 31, -1;
	// begin inline asm
	mov.b64 %fd42, {%r67,%r68};
	// end inline asm
	add.f64 	%fd43, %fd59, %fd42;
	// begin inline asm
	mov.b64 {%r69,%r70}, %fd43;
	// end inline asm
	shfl.sync.bfly.b32	%r72|%p24, %r70, 8, 31, -1;
	shfl.sync.bfly.b32	%r71|%p25, %r69, 8, 31, -1;
	// begin inline asm
	mov.b64 %fd44, {%r71,%r72};
	// end inline asm
	add.f64 	%fd45, %fd43, %fd44;
	// begin inline asm
	mov.b64 {%r73,%r74}, %fd45;
	// end inline asm
	shfl.sync.bfly.b32	%r76|%p26, %r74, 4, 31, -1;
	shfl.sync.bfly.b32	%r75|%p27, %r73, 4, 31, -1;
	// begin inline asm
	mov.b64 %fd46, {%r75,%r76};
	// end inline asm
	add.f64 	%fd47, %fd45, %fd46;
	// begin inline asm
	mov.b64 {%r77,%r78}, %fd47;
	// end inline asm
	shfl.sync.bfly.b32	%r80|%p28, %r78, 2, 31, -1;
	shfl.sync.bfly.b32	%r79|%p29, %r77, 2, 31, -1;
	// begin inline asm
	mov.b64 %fd48, {%r79,%r80};
	// end inline asm
	add.f64 	%fd49, %fd47, %fd48;
	// begin inline asm
	mov.b64 {%r81,%r82}, %fd49;
	// end inline asm
	shfl.sync.bfly.b32	%r84|%p30, %r82, 1, 31, -1;
	shfl.sync.bfly.b32	%r83|%p31, %r81, 1, 31, -1;
	// begin inline asm
	mov.b64 %fd50, {%r83,%r84};
	// end inline asm
	add.f64 	%fd59, %fd49, %fd50;
$L__BB5_13:
	st.shared.f64 	[%r5], %fd59;
	bar.sync 	0;
	setp.ne.s32 	%p32, %r2, 0;
	@%p32 bra 	$L__BB5_15;
	cvta.to.global.u64 	%rd17, %rd3;
	mul.wide.u32 	%rd18, %r4, 8;
	add.s64 	%rd19, %rd17, %rd18;
	ld.shared.f64 	%fd51, [%r5];
	atom.global.add.f64 	%fd52, [%rd19], %fd51;
$L__BB5_15:
	ret;

}


// ===== COMPILED SASS (sm_100) =====

	.target	sm_100

	.elftype	@"ET_EXEC"


//--------------------- .note.nv.tkinfo           --------------------------
	.section	.note.nv.tkinfo,"",@"SHT_NOTE"
	.sectionflags	@"SHF_NOTE_NV_TKINFO"
	.tkinfo
        /*0018*/ 	.word	0x00000002
        /*0030*/ 	.string	""
        /*0030*/ 	.string	"ptxas"
        /*0030*/ 	.string	"Cuda compilation tools, release 13.0, V13.0.88"
        /*0030*/ 	.string	"Build cuda_13.0.r13.0/compiler.36424714_0"
        /*0030*/ 	.string	"-arch sm_100 -m 64 "



//--------------------- .note.nv.cuinfo           --------------------------
	.section	.note.nv.cuinfo,"",@"SHT_NOTE"
	.sectionflags	@"SHF_NOTE_NV_CUINFO"
        /*0018*/ 	.short	0x0002
        /*001a*/ 	.short	0x0064
        /*001c*/ 	.short	0x0082
	.zero		2


//--------------------- .nv.info                  --------------------------
	.section	.nv.info,"",@"SHT_CUDA_INFO"
	.align	4


	//----- nvinfo : EIATTR_REGCOUNT
	.align		4
        /*0000*/ 	.byte	0x04, 0x2f
        /*0002*/ 	.short	(.L_1 - .L_0)
	.align		4
.L_0:
        /*0004*/ 	.word	index@(_Z9multiplySPfS_fi)
        /*0008*/ 	.word	0x0000000a


	//----- nvinfo : EIATTR_FRAME_SIZE
	.align		4
.L_1:
        /*000c*/ 	.byte	0x04, 0x11
        /*000e*/ 	.short	(.L_3 - .L_2)
	.align		4
.L_2:
        /*0010*/ 	.word	index@(_Z9multiplySPfS_fi)
        /*0014*/ 	.word	0x00000000


	//----- nvinfo : EIATTR_REGCOUNT
	.align		4
.L_3:
        /*0018*/ 	.byte	0x04, 0x2f
        /*001a*/ 	.short	(.L_5 - .L_4)
	.align		4
.L_4:
        /*001c*/ 	.word	index@(_Z5meanSPfiiS_)
        /*0020*/ 	.word	0x00000012


	//----- nvinfo : EIATTR_FRAME_SIZE
	.align		4
.L_5:
        /*0024*/ 	.byte	0x04, 0x11
        /*0026*/ 	.short	(.L_7 - .L_6)
	.align		4
.L_6:
        /*0028*/ 	.word	index@(_Z5meanSPfiiS_)
        /*002c*/ 	.word	0x00000000


	//----- nvinfo : EIATTR_REGCOUNT
	.align		4
.L_7:
        /*0030*/ 	.byte	0x04, 0x2f
        /*0032*/ 	.short	(.L_9 - .L_8)
	.align		4
.L_8:
        /*0034*/ 	.word	index@(_Z9varianceSPfiiPKfS_)
        /*0038*/ 	.word	0x00000017


	//----- nvinfo : EIATTR_FRAME_SIZE
	.align		4
.L_9:
        /*003c*/ 	.byte	0x04, 0x11
        /*003e*/ 	.short	(.L_11 - .L_10)
	.align		4
.L_10:
        /*0040*/ 	.word	index@(_Z9varianceSPfiiPKfS_)
        /*0044*/ 	.word	0x00000000


	//----- nvinfo : EIATTR_REGCOUNT
	.align		4
.L_11:
        /*0048*/ 	.byte	0x04, 0x2f
        /*004a*/ 	.short	(.L_13 - .L_12)
	.align		4
.L_12:
        /*004c*/ 	.word	index@(_Z9multiplyDPdS_di)
        /*0050*/ 	.word	0x0000000c


	//----- nvinfo : EIATTR_FRAME_SIZE
	.align		4
.L_13:
        /*0054*/ 	.byte	0x04, 0x11
        /*0056*/ 	.short	(.L_15 - .L_14)
	.align		4
.L_14:
        /*0058*/ 	.word	index@(_Z9multiplyDPdS_di)
        /*005c*/ 	.word	0x00000000


	//----- nvinfo : EIATTR_REGCOUNT
	.align		4
.L_15:
        /*0060*/ 	.byte	0x04, 0x2f
        /*0062*/ 	.short	(.L_17 - .L_16)
	.align		4
.L_16:
        /*0064*/ 	.word	index@(_Z5meanDPdiiS_)
        /*0068*/ 	.word	0x00000018


	//----- nvinfo : EIATTR_FRAME_SIZE
	.align		4
.L_17:
        /*006c*/ 	.byte	0x04, 0x11
        /*006e*/ 	.short	(.L_19 - .L_18)
	.align		4
.L_18:
        /*0070*/ 	.word	index@(_Z5meanDPdiiS_)
        /*0074*/ 	.word	0x00000000


	//----- nvinfo : EIATTR_REGCOUNT
	.align		4
.L_19:
        /*0078*/ 	.byte	0x04, 0x2f
        /*007a*/ 	.short	(.L_21 - .L_20)
	.align		4
.L_20:
        /*007c*/ 	.word	index@(_Z9varianceDPdiiPKdS_)
        /*0080*/ 	.word	0x0000001c


	//----- nvinfo : EIATTR_FRAME_SIZE
	.align		4
.L_21:
        /*0084*/ 	.byte	0x04, 0x11
        /*0086*/ 	.short	(.L_23 - .L_22)
	.align		4
.L_22:
        /*0088*/ 	.word	index@(_Z9varianceDPdiiPKdS_)
        /*008c*/ 	.word	0x00000000


	//----- nvinfo : EIATTR_MIN_STACK_SIZE
	.align		4
.L_23:
        /*0090*/ 	.byte	0x04, 0x12
        /*0092*/ 	.short	(.L_25 - .L_24)
	.align		4
.L_24:
        /*0094*/ 	.word	index@(_Z9varianceDPdiiPKdS_)
        /*0098*/ 	.word	0x00000000


	//----- nvinfo : EIATTR_MIN_STACK_SIZE
	.align		4
.L_25:
        /*009c*/ 	.byte	0x04, 0x12
        /*009e*/ 	.short	(.L_27 - .L_26)
	.align		4
.L_26:
        /*00a0*/ 	.word	index@(_Z5meanDPdiiS_)
        /*00a4*/ 	.word	0x00000000


	//----- nvinfo : EIATTR_MIN_STACK_SIZE
	.align		4
.L_27:
        /*00a8*/ 	.byte	0x04, 0x12
        /*00aa*/ 	.short	(.L_29 - .L_28)
	.align		4
.L_28:
        /*00ac*/ 	.word	index@(_Z9multiplyDPdS_di)
        /*00b0*/ 	.word	0x00000000


	//----- nvinfo : EIATTR_MIN_STACK_SIZE
	.align		4
.L_29:
        /*00b4*/ 	.byte	0x04, 0x12
        /*00b6*/ 	.short	(.L_31 - .L_30)
	.align		4
.L_30:
        /*00b8*/ 	.word	index@(_Z9varianceSPfiiPKfS_)
        /*00bc*/ 	.word	0x00000000


	//----- nvinfo : EIATTR_MIN_STACK_SIZE
	.align		4
.L_31:
        /*00c0*/ 	.byte	0x04, 0x12
        /*00c2*/ 	.short	(.L_33 - .L_32)
	.align		4
.L_32:
        /*00c4*/ 	.word	index@(_Z5meanSPfiiS_)
        /*00c8*/ 	.word	0x00000000


	//----- nvinfo : EIATTR_MIN_STACK_SIZE
	.align		4
.L_33:
        /*00cc*/ 	.byte	0x04, 0x12
        /*00ce*/ 	.short	(.L_35 - .L_34)
	.align		4
.L_34:
        /*00d0*/ 	.word	index@(_Z9multiplySPfS_fi)
        /*00d4*/ 	.word	0x00000000
.L_35:


//--------------------- .nv.compat                --------------------------
	.section	.nv.compat,"",@"SHT_CUDA_COMPAT_INFO"
	.align	4
        /*0000*/ 	.byte	0x02, 0x09, 0x00, 0x00, 0x02, 0x02, 0x01, 0x00, 0x02, 0x05, 0x05, 0x00, 0x03, 0x07, 0x01, 0x01
        /*0010*/ 	.byte	0x02, 0x03, 0x00, 0x00, 0x02, 0x06, 0x01, 0x00, 0x04, 0x0b, 0x08, 0x00, 0x01, 0x00, 0x00, 0x00
        /*0020*/ 	.byte	0x00, 0x00, 0x00, 0x00


//--------------------- .nv.info._Z9varianceDPdiiPKdS_ --------------------------
	.section	.nv.info._Z9varianceDPdiiPKdS_,"",@"SHT_CUDA_INFO"
	.sectionflags	@""
	.align	4


	//----- nvinfo : EIATTR_CUDA_API_VERSION
	.align		4
        /*0000*/ 	.byte	0x04, 0x37
        /*0002*/ 	.short	(.L_37 - .L_36)
.L_36:
        /*0004*/ 	.word	0x00000082


	//----- nvinfo : EIATTR_KPARAM_INFO
	.align		4
.L_37:
        /*0008*/ 	.byte	0x04, 0x17
        /*000a*/ 	.short	(.L_39 - .L_38)
.L_38:
        /*000c*/ 	.word	0x00000000
        /*0010*/ 	.short	0x0004
        /*0012*/ 	.short	0x0018
        /*0014*/ 	.byte	0x00, 0xf5, 0x21, 0x00


	//----- nvinfo : EIATTR_KPARAM_INFO
	.align		4
.L_39:
        /*0018*/ 	.byte	0x04, 0x17
        /*001a*/ 	.short	(.L_41 - .L_40)
.L_40:
        /*001c*/ 	.word	0x00000000
        /*0020*/ 	.short	0x0003
        /*0022*/ 	.short	0x0010
        /*0024*/ 	.byte	0x00, 0xf5, 0x21, 0x00


	//----- nvinfo : EIATTR_KPARAM_INFO
	.align		4
.L_41:
        /*0028*/ 	.byte	0x04, 0x17
        /*002a*/ 	.short	(.L_43 - .L_42)
.L_42:
        /*002c*/ 	.word	0x00000000
        /*0030*/ 	.short	0x0002
        /*0032*/ 	.short	0x000c
        /*0034*/ 	.byte	0x00, 0xf0, 0x11, 0x00


	//----- nvinfo : EIATTR_KPARAM_INFO
	.align		4
.L_43:
        /*0038*/ 	.byte	0x04, 0x17
        /*003a*/ 	.short	(.L_45 - .L_44)
.L_44:
        /*003c*/ 	.word	0x00000000
        /*0040*/ 	.short	0x0001
        /*0042*/ 	.short	0x0008
        /*0044*/ 	.byte	0x00, 0xf0, 0x11, 0x00


	//----- nvinfo : EIATTR_KPARAM_INFO
	.align		4
.L_45:
        /*0048*/ 	.byte	0x04, 0x17
        /*004a*/ 	.short	(.L_47 - .L_46)
.L_46:
        /*004c*/ 	.word	0x00000000
        /*0050*/ 	.short	0x0000
        /*0052*/ 	.short	0x0000
        /*0054*/ 	.byte	0x00, 0xf5, 0x21, 0x00


	//----- nvinfo : EIATTR_SPARSE_MMA_MASK
	.align		4
.L_47:
        /*0058*/ 	.byte	0x03, 0x50
        /*005a*/ 	.short	0x0000


	//----- nvinfo : EIATTR_MAXREG_COUNT
	.align		4
        /*005c*/ 	.byte	0x03, 0x1b
        /*005e*/ 	.short	0x00ff


	//----- nvinfo : EIATTR_NUM_BARRIERS
	.align		4
        /*0060*/ 	.byte	0x02, 0x4c
        /*0062*/ 	.byte	0x01
	.zero		1


	//----- nvinfo : EIATTR_MERCURY_ISA_VERSION
	.align		4
        /*0064*/ 	.byte	0x03, 0x5f
        /*0066*/ 	.short	0x0101


	//----- nvinfo : EIATTR_COOP_GROUP_MASK_REGIDS
	.align		4
        /*0068*/ 	.byte	0x04, 0x29
        /*006a*/ 	.short	(.L_49 - .L_48)


	//   ....[0]....
.L_48:
        /*006c*/ 	.word	0xffffffff


	//   ....[1]....
        /*0070*/ 	.word	0xffffffff


	//   ....[2]....
        /*0074*/ 	.word	0xffffffff


	//   ....[3]....
        /*0078*/ 	.word	0xffffffff


	//   ....[4]....
        /*007c*/ 	.word	0xffffffff


	//   ....[5]....
        /*0080*/ 	.word	0xffffffff


	//   ....[6]....
        /*0084*/ 	.word	0xffffffff


	//   ....[7]....
        /*0088*/ 	.word	0xffffffff


	//   ....[8]....
        /*008c*/ 	.word	0xffffffff


	//   ....[9]....
        /*0090*/ 	.word	0xffffffff


	//   ....[10]....
        /*0094*/ 	.word	0xffffffff


	//   ....[11]....
        /*0098*/ 	.word	0xffffffff


	//   ....[12]....
        /*009c*/ 	.word	0xffffffff


	//   ....[13]....
        /*00a0*/ 	.word	0xffffffff


	//   ....[14]....
        /*00a4*/ 	.word	0xffffffff


	//   ....[15]....
        /*00a8*/ 	.word	0xffffffff


	//   ....[16]....
        /*00ac*/ 	.word	0xffffffff


	//   ....[17]....
        /*00b0*/ 	.word	0xffffffff


	//   ....[18]....
        /*00b4*/ 	.word	0xffffffff


	//   ....[19]....
        /*00b8*/ 	.word	0xffffffff


	//   ....[20]....
        /*00bc*/ 	.word	0x0500000c


	//   ....[21]....
        /*00c0*/ 	.word	0x0500000c


	//   ....[22]....
        /*00c4*/ 	.word	0x0500000c


	//   ....[23]....
        /*00c8*/ 	.word	0x0500000c


	//   ....[24]....
        /*00cc*/ 	.word	0x0500000c


	//   ....[25]....
        /*00d0*/ 	.word	0x0500000c


	//   ....[26]....
        /*00d4*/ 	.word	0x0500000c


	//   ....[27]....
        /*00d8*/ 	.word	0x0500000c


	//   ....[28]....
        /*00dc*/ 	.word	0x0500000c


	//   ....[29]....
        /*00e0*/ 	.word	0x0500000c


	//----- nvinfo : EIATTR_COOP_GROUP_INSTR_OFFSETS
	.align		4
.L_49:
        /*00e4*/ 	.byte	0x04, 0x28
        /*00e6*/ 	.short	(.L_51 - .L_50)


	//   ....[0]....
.L_50:
        /*00e8*/ 	.word	0x00000560


	//   ....[1]....
        /*00ec*/ 	.word	0x000005a0


	//   ....[2]....
        /*00f0*/ 	.word	0x000005f0


	//   ....[3]....
        /*00f4*/ 	.word	0x00000600


	//   ....[4]....
        /*00f8*/ 	.word	0x00000630


	//   ....[5]....
        /*00fc*/ 	.word	0x00000650


	//   ....[6]....
        /*0100*/ 	.word	0x00000690


	//   ....[7]....
        /*0104*/ 	.word	0x000006a0


	//   ....[8]....
        /*0108*/ 	.word	0x00000700


	//   ....[9]....
        /*010c*/ 	.word	0x00000710


	//   ....[10]....
        /*0110*/ 	.word	0x000007b0


	//   ....[11]....
        /*0114*/ 	.word	0x000007c0


	//   ....[12]....
        /*0118*/ 	.word	0x000007e0


	//   ....[13]....
        /*011c*/ 	.word	0x000007f0


	//   ....[14]....
        /*0120*/ 	.word	0x00000830


	//   ....[15]....
        /*0124*/ 	.word	0x00000840


	//   ....[16]....
        /*0128*/ 	.word	0x00000880


	//   ....[17]....
        /*012c*/ 	.word	0x00000890


	//   ....[18]....
        /*0130*/ 	.word	0x000008b0


	//   ....[19]....
        /*0134*/ 	.word	0x000008c0


	//   ....[20]....
        /*0138*/ 	.word	0x000009e0


	//   ....[21]....
        /*013c*/ 	.word	0x00000a30


	//   ....[22]....
        /*0140*/ 	.word	0x00000aa0


	//   ....[23]....
        /*0144*/ 	.word	0x00000af0


	//   ....[24]....
        /*0148*/ 	.word	0x00000b60


	//   ....[25]....
        /*014c*/ 	.word	0x00000bb0


	//   ....[26]....
        /*0150*/ 	.word	0x00000c20


	//   ....[27]....
        /*0154*/ 	.word	0x00000c70


	//   ....[28]....
        /*0158*/ 	.word	0x00000ce0


	//   ....[29]....
        /*015c*/ 	.word	0x00000d30


	//----- nvinfo : EIATTR_VRC_CTA_INIT_COUNT
	.align		4
.L_51:
        /*0160*/ 	.byte	0x02, 0x4a
	.zero		1
	.zero		1


	//----- nvinfo : EIATTR_EXIT_INSTR_OFFSETS
	.align		4
        /*0164*/ 	.byte	0x04, 0x1c
        /*0166*/ 	.short	(.L_53 - .L_52)


	//   ....[0]....
.L_52:
        /*0168*/ 	.word	0x00000090


	//   ....[1]....
        /*016c*/ 	.word	0x00000930


	//   ....[2]....
        /*0170*/ 	.word	0x00000980


	//----- nvinfo : EIATTR_CRS_STACK_SIZE
	.align		4
.L_53:
        /*0174*/ 	.byte	0x04, 0x1e
        /*0176*/ 	.short	(.L_55 - .L_54)
.L_54:
        /*0178*/ 	.word	0x00000000


	//----- nvinfo : EIATTR_CBANK_PARAM_SIZE
	.align		4
.L_55:
        /*017c*/ 	.byte	0x03, 0x19
        /*017e*/ 	.short	0x0020


	//----- nvinfo : EIATTR_PARAM_CBANK
	.align		4
        /*0180*/ 	.byte	0x04, 0x0a
        /*0182*/ 	.short	(.L_57 - .L_56)
	.align		4
.L_56:
        /*0184*/ 	.word	index@(.nv.constant0._Z9varianceDPdiiPKdS_)
        /*0188*/ 	.short	0x0380
        /*018a*/ 	.short	0x0020


	//----- nvinfo : EIATTR_SW_WAR
	.align		4
.L_57:
        /*018c*/ 	.byte	0x04, 0x36
        /*018e*/ 	.short	(.L_59 - .L_58)
.L_58:
        /*0190*/ 	.word	0x00000008
.L_59:


//--------------------- .nv.info._Z5meanDPdiiS_   --------------------------
	.section	.nv.info._Z5meanDPdiiS_,"",@"SHT_CUDA_INFO"
	.sectionflags	@""
	.align	4


	//----- nvinfo : EIATTR_CUDA_API_VERSION
	.align		4
        /*0000*/ 	.byte	0x04, 0x37
        /*0002*/ 	.short	(.L_61 - .L_60)
.L_60:
        /*0004*/ 	.word	0x00000082


	//----- nvinfo : EIATTR_KPARAM_INFO
	.align		4
.L_61:
        /*0008*/ 	.byte	0x04, 0x17
        /*000a*/ 	.short	(.L_63 - .L_62)
.L_62:
        /*000c*/ 	.word	0x00000000
        /*0010*/ 	.short	0x0003
        /*0012*/ 	.short	0x0010
        /*0014*/ 	.byte	0x00, 0xf5, 0x21, 0x00


	//----- nvinfo : EIATTR_KPARAM_INFO
	.align		4
.L_63:
        /*0018*/ 	.byte	0x04, 0x17
        /*001a*/ 	.short	(.L_65 - .L_64)
.L_64:
        /*001c*/ 	.word	0x00000000
        /*0020*/ 	.short	0x0002
        /*0022*/ 	.short	0x000c
        /*0024*/ 	.byte	0x00, 0xf0, 0x11, 0x00


	//----- nvinfo : EIATTR_KPARAM_INFO
	.align		4
.L_65:
        /*0028*/ 	.byte	0x04, 0x17
        /*002a*/ 	.short	(.L_67 - .L_66)
.L_66:
        /*002c*/ 	.word	0x00000000
        /*0030*/ 	.short	0x0001
        /*0032*/ 	.short	0x0008
        /*0034*/ 	.byte	0x00, 0xf0, 0x11, 0x00


	//----- nvinfo : EIATTR_KPARAM_INFO
	.align		4
.L_67:
        /*0038*/ 	.byte	0x04, 0x17
        /*003a*/ 	.short	(.L_69 - .L_68)
.L_68:
        /*003c*/ 	.word	0x00000000
        /*0040*/ 	.short	0x0000
        /*0042*/ 	.short	0x0000
        /*0044*/ 	.byte	0x00, 0xf5, 0x21, 0x00


	//----- nvinfo : EIATTR_SPARSE_MMA_MASK
	.align		4
.L_69:
        /*0048*/ 	.byte	0x03, 0x50
        /*004a*/ 	.short	0x0000


	//----- nvinfo : EIATTR_MAXREG_COUNT
	.align		4
        /*004c*/ 	.byte	0x03, 0x1b
        /*004e*/ 	.short	0x00ff


	//----- nvinfo : EIATTR_NUM_BARRIERS
	.align		4
        /*0050*/ 	.byte	0x02, 0x4c
        /*0052*/ 	.byte	0x01
	.zero		1


	//----- nvinfo : EIATTR_MERCURY_ISA_VERSION
	.align		4
        /*0054*/ 	.byte	0x03, 0x5f
        /*0056*/ 	.short	0x0101


	//----- nvinfo : EIATTR_COOP_GROUP_MASK_REGIDS
	.align		4
        /*0058*/ 	.byte	0x04, 0x29
        /*005a*/ 	.short	(.L_71 - .L_70)


	//   ....[0]....
.L_70:
        /*005c*/ 	.word	0xffffffff


	//   ....[1]....
        /*0060*/ 	.word	0xffffffff


	//   ....[2]....
        /*0064*/ 	.word	0xffffffff


	//   ....[3]....
        /*0068*/ 	.word	0xffffffff


	//   ....[4]....
        /*006c*/ 	.word	0xffffffff


	//   ....[5]....
        /*0070*/ 	.word	0xffffffff


	//   ....[6]....
        /*0074*/ 	.word	0xffffffff


	//   ....[7]....
        /*0078*/ 	.word	0xffffffff


	//   ....[8]....
        /*007c*/ 	.word	0xffffffff


	//   ....[9]....
        /*0080*/ 	.word	0xffffffff


	//   ....[10]....
        /*0084*/ 	.word	0xffffffff


	//   ....[11]....
        /*0088*/ 	.word	0xffffffff


	//   ....[12]....
        /*008c*/ 	.word	0xffffffff


	//   ....[13]....
        /*0090*/ 	.word	0xffffffff


	//   ....[14]....
        /*0094*/ 	.word	0xffffffff


	//   ....[15]....
        /*0098*/ 	.word	0xffffffff


	//   ....[16]....
        /*009c*/ 	.word	0xffffffff


	//   ....[17]....
        /*00a0*/ 	.word	0xffffffff


	//   ....[18]....
        /*00a4*/ 	.word	0xffffffff


	//   ....[19]....
        /*00a8*/ 	.word	0xffffffff


	//   ....[20]....
        /*00ac*/ 	.word	0x05000003


	//   ....[21]....
        /*00b0*/ 	.word	0x05000003


	//   ....[22]....
        /*00b4*/ 	.word	0x05000003


	//   ....[23]....
        /*00b8*/ 	.word	0x05000003


	//   ....[24]....
        /*00bc*/ 	.word	0x05000003


	//   ....[25]....
        /*00c0*/ 	.word	0x05000003


	//   ....[26]....
        /*00c4*/ 	.word	0x05000003


	//   ....[27]....
        /*00c8*/ 	.word	0x05000003


	//   ....[28]....
        /*00cc*/ 	.word	0x05000003


	//   ....[29]....
        /*00d0*/ 	.word	0x05000003


	//----- nvinfo : EIATTR_COOP_GROUP_INSTR_OFFSETS
	.align		4
.L_71:
        /*00d4*/ 	.byte	0x04, 0x28
        /*00d6*/ 	.short	(.L_73 - .L_72)


	//   ....[0]....
.L_72:
        /*00d8*/ 	.word	0x000004e0


	//   ....[1]....
        /*00dc*/ 	.word	0x00000500


	//   ....[2]....
        /*00e0*/ 	.word	0x00000550


	//   ....[3]....
        /*00e4*/ 	.word	0x00000560


	//   ....[4]....
        /*00e8*/ 	.word	0x000005b0


	//   ....[5]....
        /*00ec*/ 	.word	0x000005c0


	//   ....[6]....
        /*00f0*/ 	.word	0x00000610


	//   ....[7]....
        /*00f4*/ 	.word	0x00000630


	//   ....[8]....
        /*00f8*/ 	.word	0x00000660


	//   ....[9]....
        /*00fc*/ 	.word	0x00000670


	//   ....[10]....
        /*0100*/ 	.word	0x00000710


	//   ....[11]....
        /*0104*/ 	.word	0x00000720


	//   ....[12]....
        /*0108*/ 	.word	0x00000740


	//   ....[13]....
        /*010c*/ 	.word	0x00000750


	//   ....[14]....
        /*0110*/ 	.word	0x00000790


	//   ....[15]....
        /*0114*/ 	.word	0x000007a0


	//   ....[16]....
        /*0118*/ 	.word	0x000007e0


	//   ....[17]....
        /*011c*/ 	.word	0x000007f0


	//   ....[18]....
        /*0120*/ 	.word	0x00000810


	//   ....[19]....
        /*0124*/ 	.word	0x00000820


	//   ....[20]....
        /*0128*/ 	.word	0x00000990


	//   ....[21]....
        /*012c*/ 	.word	0x000009e0


	//   ....[22]....
        /*0130*/ 	.word	0x00000a50


	//   ....[23]....
        /*0134*/ 	.word	0x00000aa0


	//   ....[24]....
        /*0138*/ 	.word	0x00000b10


	//   ....[25]....
        /*013c*/ 	.word	0x00000b60


	//   ....[26]....
        /*0140*/ 	.word	0x00000bd0


	//   ....[27]....
        /*0144*/ 	.word	0x00000c20


	//   ....[28]....
        /*0148*/ 	.word	0x00000c90


	//   ....[29]....
        /*014c*/ 	.word	0x00000ce0


	//----- nvinfo : EIATTR_VRC_CTA_INIT_COUNT
	.align		4
.L_73:
        /*0150*/ 	.byte	0x02, 0x4a
	.zero		1
	.zero		1


	//----- nvinfo : EIATTR_EXIT_INSTR_OFFSETS
	.align		4
        /*0154*/ 	.byte	0x04, 0x1c
        /*0156*/ 	.short	(.L_75 - .L_74)


	//   ....[0]....
.L_74:
        /*0158*/ 	.word	0x00000090


	//   ....[1]....
        /*015c*/ 	.word	0x000008e0


	//   ....[2]....
        /*0160*/ 	.word	0x00000930


	//----- nvinfo : EIATTR_CRS_STACK_SIZE
	.align		4
.L_75:
        /*0164*/ 	.byte	0x04, 0x1e
        /*0166*/ 	.short	(.L_77 - .L_76)
.L_76:
        /*0168*/ 	.word	0x00000000


	//----- nvinfo : EIATTR_CBANK_PARAM_SIZE
	.align		4
.L_77:
        /*016c*/ 	.byte	0x03, 0x19
        /*016e*/ 	.short	0x0018


	//----- nvinfo : EIATTR_PARAM_CBANK
	.align		4
        /*0170*/ 	.byte	0x04, 0x0a
        /*0172*/ 	.short	(.L_79 - .L_78)
	.align		4
.L_78:
        /*0174*/ 	.word	index@(.nv.constant0._Z5meanDPdiiS_)
        /*0178*/ 	.short	0x0380
        /*017a*/ 	.short	0x0018


	//----- nvinfo : EIATTR_SW_WAR
	.align		4
.L_79:
        /*017c*/ 	.byte	0x04, 0x36
        /*017e*/ 	.short	(.L_81 - .L_80)
.L_80:
        /*0180*/ 	.word	0x00000008
.L_81:


//--------------------- .nv.info._Z9multiplyDPdS_di --------------------------
	.section	.nv.info._Z9multiplyDPdS_di,"",@"SHT_CUDA_INFO"
	.sectionflags	@""
	.align	4


	//----- nvinfo : EIATTR_CUDA_API_VERSION
	.align		4
        /*0000*/ 	.byte	0x04, 0x37
        /*0002*/ 	.short	(.L_83 - .L_82)
.L_82:
        /*0004*/ 	.word	0x00000082


	//----- nvinfo : EIATTR_KPARAM_INFO
	.align		4
.L_83:
        /*0008*/ 	.byte	0x04, 0x17
        /*000a*/ 	.short	(.L_85 - .L_84)
.L_84:
        /*000c*/ 	.word	0x00000000
        /*0010*/ 	.short	0x0003
        /*0012*/ 	.short	0x0018
        /*0014*/ 	.byte	0x00, 0xf0, 0x11, 0x00


	//----- nvinfo : EIATTR_KPARAM_INFO
	.align		4
.L_85:
        /*0018*/ 	.byte	0x04, 0x17
        /*001a*/ 	.short	(.L_87 - .L_86)
.L_86:
        /*001c*/ 	.word	0x00000000
        /*0020*/ 	.short	0x0002
        /*0022*/ 	.short	0x0010
        /*0024*/ 	.byte	0x00, 0xf0, 0x21, 0x00


	//----- nvinfo : EIATTR_KPARAM_INFO
	.align		4
.L_87:
        /*0028*/ 	.byte	0x04, 0x17
        /*002a*/ 	.short	(.L_89 - .L_88)
.L_88:
        /*002c*/ 	.word	0x00000000
        /*0030*/ 	.short	0x0001
        /*0032*/ 	.short	0x0008
        /*0034*/ 	.byte	0x00, 0xf5, 0x21, 0x00


	//----- nvinfo : EIATTR_KPARAM_INFO
	.align		4
.L_89:
        /*0038*/ 	.byte	0x04, 0x17
        /*003a*/ 	.short	(.L_91 - .L_90)
.L_90:
        /*003c*/ 	.word	0x00000000
        /*0040*/ 	.short	0x0000
        /*0042*/ 	.short	0x0000
        /*0044*/ 	.byte	0x00, 0xf5, 0x21, 0x00


	//----- nvinfo : EIATTR_SPARSE_MMA_MASK
	.align		4
.L_91:
        /*0048*/ 	.byte	0x03, 0x50
        /*004a*/ 	.short	0x0000


	//----- nvinfo : EIATTR_MAXREG_COUNT
	.align		4
        /*004c*/ 	.byte	0x03, 0x1b
        /*004e*/ 	.short	0x00ff


	//----- nvinfo : EIATTR_MERCURY_ISA_VERSION
	.align		4
        /*0050*/ 	.byte	0x03, 0x5f
        /*0052*/ 	.short	0x0101


	//----- nvinfo : EIATTR_VRC_CTA_INIT_COUNT
	.align		4
        /*0054*/ 	.byte	0x02, 0x4a
	.zero		1
	.zero		1


	//----- nvinfo : EIATTR_EXIT_INSTR_OFFSETS
	.align		4
        /*0058*/ 	.byte	0x04, 0x1c
        /*005a*/ 	.short	(.L_93 - .L_92)


	//   ....[0]....
.L_92:
        /*005c*/ 	.word	0x00000070


	//   ....[1]....
        /*0060*/ 	.word	0x00000110


	//----- nvinfo : EIATTR_CBANK_PARAM_SIZE
	.align		4
.L_93:
        /*0064*/ 	.byte	0x03, 0x19
        /*0066*/ 	.short	0x001c


	//----- nvinfo : EIATTR_PARAM_CBANK
	.align		4
        /*0068*/ 	.byte	0x04, 0x0a
        /*006a*/ 	.short	(.L_95 - .L_94)
	.align		4
.L_94:
        /*006c*/ 	.word	index@(.nv.constant0._Z9multiplyDPdS_di)
        /*0070*/ 	.short	0x0380
        /*0072*/ 	.short	0x001c


	//----- nvinfo : EIATTR_SW_WAR
	.align		4
.L_95:
        /*0074*/ 	.byte	0x04, 0x36
        /*0076*/ 	.short	(.L_97 - .L_96)
.L_96:
        /*0078*/ 	.word	0x00000008
.L_97:


//--------------------- .nv.info._Z9varianceSPfiiPKfS_ --------------------------
	.section	.nv.info._Z9varianceSPfiiPKfS_,"",@"SHT_CUDA_INFO"
	.sectionflags	@""
	.align	4


	//----- nvinfo : EIATTR_CUDA_API_VERSION
	.align		4
        /*0000*/ 	.byte	0x04, 0x37
        /*0002*/ 	.short	(.L_99 - .L_98)
.L_98:
        /*0004*/ 	.word	0x00000082


	//----- nvinfo : EIATTR_KPARAM_INFO
	.align		4
.L_99:
        /*0008*/ 	.byte	0x04, 0x17
        /*000a*/ 	.short	(.L_101 - .L_100)
.L_100:
        /*000c*/ 	.word	0x00000000
        /*0010*/ 	.short	0x0004
        /*0012*/ 	.short	0x0018
        /*0014*/ 	.byte	0x00, 0xf5, 0x21, 0x00


	//----- nvinfo : EIATTR_KPARAM_INFO
	.align		4
.L_101:
        /*0018*/ 	.byte	0x04, 0x17
        /*001a*/ 	.short	(.L_103 - .L_102)
.L_102:
        /*001c*/ 	.word	0x00000000
        /*0020*/ 	.short	0x0003
        /*0022*/ 	.short	0x0010
        /*0024*/ 	.byte	0x00, 0xf5, 0x21, 0x00


	//----- nvinfo : EIATTR_KPARAM_INFO
	.align		4
.L_103:
        /*0028*/ 	.byte	0x04, 0x17
        /*002a*/ 	.short	(.L_105 - .L_104)
.L_104:
        /*002c*/ 	.word	0x00000000
        /*0030*/ 	.short	0x0002
        /*0032*/ 	.short	0x000c
        /*0034*/ 	.byte	0x00, 0xf0, 0x11, 0x00


	//----- nvinfo : EIATTR_KPARAM_INFO
	.align		4
.L_105:
        /*0038*/ 	.byte	0x04, 0x17
        /*003a*/ 	.short	(.L_107 - .L_106)
.L_106:
        /*003c*/ 	.word	0x00000000
        /*0040*/ 	.short	0x0001
        /*0042*/ 	.short	0x0008
        /*0044*/ 	.byte	0x00, 0xf0, 0x11, 0x00


	//----- nvinfo : EIATTR_KPARAM_INFO
	.align		4
.L_107:
        /*0048*/ 	.byte	0x04, 0x17
        /*004a*/ 	.short	(.L_109 - .L_108)
.L_108:
        /*004c*/ 	.word	0x00000000
        /*0050*/ 	.short	0x0000
        /*0052*/ 	.short	0x0000
        /*0054*/ 	.byte	0x00, 0xf5, 0x21, 0x00


	//----- nvinfo : EIATTR_SPARSE_MMA_MASK
	.align		4
.L_109:
        /*0058*/ 	.byte	0x03, 0x50
        /*005a*/ 	.short	0x0000


	//----- nvinfo : EIATTR_MAXREG_COUNT
	.align		4
        /*005c*/ 	.byte	0x03, 0x1b
        /*005e*/ 	.short	0x00ff


	//----- nvinfo : EIATTR_NUM_BARRIERS
	.align		4
        /*0060*/ 	.byte	0x02, 0x4c
        /*0062*/ 	.byte	0x01
	.zero		1


	//----- nvinfo : EIATTR_MERCURY_ISA_VERSION
	.align		4
        /*0064*/ 	.byte	0x03, 0x5f
        /*0066*/ 	.short	0x0101


	//----- nvinfo : EIATTR_COOP_GROUP_MASK_REGIDS
	.align		4
        /*0068*/ 	.byte	0x04, 0x29
        /*006a*/ 	.short	(.L_111 - .L_110)


	//   ....[0]....
.L_110:
        /*006c*/ 	.word	0xffffffff


	//   ....[1]....
        /*0070*/ 	.word	0xffffffff


	//   ....[2]....
        /*0074*/ 	.word	0xffffffff


	//   ....[3]....
        /*0078*/ 	.word	0xffffffff


	//   ....[4]....
        /*007c*/ 	.word	0xffffffff


	//   ....[5]....
        /*0080*/ 	.word	0xffffffff


	//   ....[6]....
        /*0084*/ 	.word	0xffffffff


	//   ....[7]....
        /*0088*/ 	.word	0xffffffff


	//   ....[8]....
        /*008c*/ 	.word	0xffffffff


	//   ....[9]....
        /*0090*/ 	.word	0xffffffff


	//   ....[10]....
        /*0094*/ 	.word	0x0500000a


	//   ....[11]....
        /*0098*/ 	.word	0x0500000a


	//   ....[12]....
        /*009c*/ 	.word	0x0500000a


	//   ....[13]....
        /*00a0*/ 	.word	0x0500000a


	//   ....[14]....
        /*00a4*/ 	.word	0x0500000a


	//----- nvinfo : EIATTR_COOP_GROUP_INSTR_OFFSETS
	.align		4
.L_111:
        /*00a8*/ 	.byte	0x04, 0x28
        /*00aa*/ 	.short	(.L_113 - .L_112)


	//   ....[0]....
.L_112:
        /*00ac*/ 	.word	0x00000560


	//   ....[1]....
        /*00b0*/ 	.word	0x000005e0


	//   ....[2]....
        /*00b4*/ 	.word	0x00000600


	//   ....[3]....
        /*00b8*/ 	.word	0x00000630


	//   ....[4]....
        /*00bc*/ 	.word	0x00000680


	//   ....[5]....
        /*00c0*/ 	.word	0x00000760


	//   ....[6]....
        /*00c4*/ 	.word	0x00000780


	//   ....[7]....
        /*00c8*/ 	.word	0x000007a0


	//   ....[8]....
        /*00cc*/ 	.word	0x000007c0


	//   ....[9]....
        /*00d0*/ 	.word	0x000007e0


	//   ....[10]....
        /*00d4*/ 	.word	0x000008f0


	//   ....[11]....
        /*00d8*/ 	.word	0x00000960


	//   ....[12]....
        /*00dc*/ 	.word	0x000009d0


	//   ....[13]....
        /*00e0*/ 	.word	0x00000a40


	//   ....[14]....
        /*00e4*/ 	.word	0x00000ab0


	//----- nvinfo : EIATTR_VRC_CTA_INIT_COUNT
	.align		4
.L_113:
        /*00e8*/ 	.byte	0x02, 0x4a
	.zero		1
	.zero		1


	//----- nvinfo : EIATTR_EXIT_INSTR_OFFSETS
	.align		4
        /*00ec*/ 	.byte	0x04, 0x1c
        /*00ee*/ 	.short	(.L_115 - .L_114)


	//   ....[0]....
.L_114:
        /*00f0*/ 	.word	0x00000090


	//   ....[1]....
        /*00f4*/ 	.word	0x00000850


	//   ....[2]....
        /*00f8*/ 	.word	0x000008a0


	//----- nvinfo : EIATTR_CRS_STACK_SIZE
	.align		4
.L_115:
        /*00fc*/ 	.byte	0x04, 0x1e
        /*00fe*/ 	.short	(.L_117 - .L_116)
.L_116:
        /*0100*/ 	.word	0x00000000


	//----- nvinfo : EIATTR_CBANK_PARAM_SIZE
	.align		4
.L_117:
        /*0104*/ 	.byte	0x03, 0x19
        /*0106*/ 	.short	0x0020


	//----- nvinfo : EIATTR_PARAM_CBANK
	.align		4
        /*0108*/ 	.byte	0x04, 0x0a
        /*010a*/ 	.short	(.L_119 - .L_118)
	.align		4
.L_118:
        /*010c*/ 	.word	index@(.nv.constant0._Z9varianceSPfiiPKfS_)
        /*0110*/ 	.short	0x0380
        /*0112*/ 	.short	0x0020


	//----- nvinfo : EIATTR_SW_WAR
	.align		4
.L_119:
        /*0114*/ 	.byte	0x04, 0x36
        /*0116*/ 	.short	(.L_121 - .L_120)
.L_120:
        /*0118*/ 	.word	0x00000008
.L_121:


//--------------------- .nv.info._Z5meanSPfiiS_   --------------------------
	.section	.nv.info._Z5meanSPfiiS_,"",@"SHT_CUDA_INFO"
	.sectionflags	@""
	.align	4


	//----- nvinfo : EIATTR_CUDA_API_VERSION
	.align		4
        /*0000*/ 	.byte	0x04, 0x37
        /*0002*/ 	.short	(.L_123 - .L_122)
.L_122:
        /*0004*/ 	.word	0x00000082


	//----- nvinfo : EIATTR_KPARAM_INFO
	.align		4
.L_123:
        /*0008*/ 	.byte	0x04, 0x17
        /*000a*/ 	.short	(.L_125 - .L_124)
.L_124:
        /*000c*/ 	.word	0x00000000
        /*0010*/ 	.short	0x0003
        /*0012*/ 	.short	0x0010
        /*0014*/ 	.byte	0x00, 0xf5, 0x21, 0x00


	//----- nvinfo : EIATTR_KPARAM_INFO
	.align		4
.L_125:
        /*0018*/ 	.byte	0x04, 0x17
        /*001a*/ 	.short	(.L_127 - .L_126)
.L_126:
        /*001c*/ 	.word	0x00000000
        /*0020*/ 	.short	0x0002
        /*0022*/ 	.short	0x000c
        /*0024*/ 	.byte	0x00, 0xf0, 0x11, 0x00


	//----- nvinfo : EIATTR_KPARAM_INFO
	.align		4
.L_127:
        /*0028*/ 	.byte	0x04, 0x17
        /*002a*/ 	.short	(.L_129 - .L_128)
.L_128:
        /*002c*/ 	.word	0x00000000
        /*0030*/ 	.short	0x0001
        /*0032*/ 	.short	0x0008
        /*0034*/ 	.byte	0x00, 0xf0, 0x11, 0x00


	//----- nvinfo : EIATTR_KPARAM_INFO
	.align		4
.L_129:
        /*0038*/ 	.byte	0x04, 0x17
        /*003a*/ 	.short	(.L_131 - .L_130)
.L_130:
        /*003c*/ 	.word	0x00000000
        /*0040*/ 	.short	0x0000
        /*0042*/ 	.short	0x0000
        /*0044*/ 	.byte	0x00, 0xf5, 0x21, 0x00


	//----- nvinfo : EIATTR_SPARSE_MMA_MASK
	.align		4
.L_131:
        /*0048*/ 	.byte	0x03, 0x50
        /*004a*/ 	.short	0x0000


	//----- nvinfo : EIATTR_MAXREG_COUNT
	.align		4
        /*004c*/ 	.byte	0x03, 0x1b
        /*004e*/ 	.short	0x00ff


	//----- nvinfo : EIATTR_NUM_BARRIERS
	.align		4
        /*0050*/ 	.byte	0x02, 0x4c
        /*0052*/ 	.byte	0x01
	.zero		1


	//----- nvinfo : EIATTR_MERCURY_ISA_VERSION
	.align		4
        /*0054*/ 	.byte	0x03, 0x5f
        /*0056*/ 	.short	0x0101


	//----- nvinfo : EIATTR_COOP_GROUP_MASK_REGIDS
	.align		4
        /*0058*/ 	.byte	0x04, 0x29
        /*005a*/ 	.short	(.L_133 - .L_132)


	//   ....[0]....
.L_132:
        /*005c*/ 	.word	0xffffffff


	//   ....[1]....
        /*0060*/ 	.word	0xffffffff


	//   ....[2]....
        /*0064*/ 	.word	0xffffffff


	//   ....[3]....
        /*0068*/ 	.word	0xffffffff


	//   ....[4]....
        /*006c*/ 	.word	0xffffffff


	//   ....[5]....
        /*0070*/ 	.word	0xffffffff


	//   ....[6]....
        /*0074*/ 	.word	0xffffffff


	//   ....[7]....
        /*0078*/ 	.word	0xffffffff


	//   ....[8]....
        /*007c*/ 	.word	0xffffffff


	//   ....[9]....
        /*0080*/ 	.word	0xffffffff


	//   ....[10]....
        /*0084*/ 	.word	0x05000009


	//   ....[11]....
        /*0088*/ 	.word	0x05000009


	//   ....[12]....
        /*008c*/ 	.word	0x05000009


	//   ....[13]....
        /*0090*/ 	.word	0x05000009


	//   ....[14]....
        /*0094*/ 	.word	0x05000009


	//----- nvinfo : EIATTR_COOP_GROUP_INSTR_OFFSETS
	.align		4
.L_133:
        /*0098*/ 	.byte	0x04, 0x28
        /*009a*/ 	.short	(.L_135 - .L_134)


	//   ....[0]....
.L_134:
        /*009c*/ 	.word	0x000004e0


	//   ....[1]....
        /*00a0*/ 	.word	0x00000570


	//   ....[2]....
        /*00a4*/ 	.word	0x000005b0


	//   ....[3]....
        /*00a8*/ 	.word	0x000005e0


	//   ....[4]....
        /*00ac*/ 	.word	0x00000630


	//   ....[5]....
        /*00b0*/ 	.word	0x000006c0


	//   ....[6]....
        /*00b4*/ 	.word	0x000006e0


	//   ....[7]....
        /*00b8*/ 	.word	0x00000700


	//   ....[8]....
        /*00bc*/ 	.word	0x00000720


	//   ....[9]....
        /*00c0*/ 	.word	0x00000740


	//   ....[10]....
        /*00c4*/ 	.word	0x000008a0


	//   ....[11]....
        /*00c8*/ 	.word	0x00000910


	//   ....[12]....
        /*00cc*/ 	.word	0x00000980


	//   ....[13]....
        /*00d0*/ 	.word	0x000009f0


	//   ....[14]....
        /*00d4*/ 	.word	0x00000a60


	//----- nvinfo : EIATTR_VRC_CTA_INIT_COUNT
	.align		4
.L_135:
        /*00d8*/ 	.byte	0x02, 0x4a
	.zero		1
	.zero		1


	//----- nvinfo : EIATTR_EXIT_INSTR_OFFSETS
	.align		4
        /*00dc*/ 	.byte	0x04, 0x1c
        /*00de*/ 	.short	(.L_137 - .L_136)


	//   ....[0]....
.L_136:
        /*00e0*/ 	.word	0x00000090


	//   ....[1]....
        /*00e4*/ 	.word	0x00000800


	//   ....[2]....
        /*00e8*/ 	.word	0x00000850


	//----- nvinfo : EIATTR_CRS_STACK_SIZE
	.align		4
.L_137:
        /*00ec*/ 	.byte	0x04, 0x1e
        /*00ee*/ 	.short	(.L_139 - .L_138)
.L_138:
        /*00f0*/ 	.word	0x00000000


	//----- nvinfo : EIATTR_CBANK_PARAM_SIZE
	.align		4
.L_139:
        /*00f4*/ 	.byte	0x03, 0x19
        /*00f6*/ 	.short	0x0018


	//----- nvinfo : EIATTR_PARAM_CBANK
	.align		4
        /*00f8*/ 	.byte	0x04, 0x0a
        /*00fa*/ 	.short	(.L_141 - .L_140)
	.align		4
.L_140:
        /*00fc*/ 	.word	index@(.nv.constant0._Z5meanSPfiiS_)
        /*0100*/ 	.short	0x0380
        /*0102*/ 	.short	0x0018


	//----- nvinfo : EIATTR_SW_WAR
	.align		4
.L_141:
        /*0104*/ 	.byte	0x04, 0x36
        /*0106*/ 	.short	(.L_143 - .L_142)
.L_142:
        /*0108*/ 	.word	0x00000008
.L_143:


//--------------------- .nv.info._Z9multiplySPfS_fi --------------------------
	.section	.nv.info._Z9multiplySPfS_fi,"",@"SHT_CUDA_INFO"
	.sectionflags	@""
	.align	4


	//----- nvinfo : EIATTR_CUDA_API_VERSION
	.align		4
        /*0000*/ 	.byte	0x04, 0x37
        /*0002*/ 	.short	(.L_145 - .L_144)
.L_144:
        /*0004*/ 	.word	0x00000082


	//----- nvinfo : EIATTR_KPARAM_INFO
	.align		4
.L_145:
        /*0008*/ 	.byte	0x04, 0x17
        /*000a*/ 	.short	(.L_147 - .L_146)
.L_146:
        /*000c*/ 	.word	0x00000000
        /*0010*/ 	.short	0x0003
        /*0012*/ 	.short	0x0014
        /*0014*/ 	.byte	0x00, 0xf0, 0x11, 0x00


	//----- nvinfo : EIATTR_KPARAM_INFO
	.align		4
.L_147:
        /*0018*/ 	.byte	0x04, 0x17
        /*001a*/ 	.short	(.L_149 - .L_148)
.L_148:
        /*001c*/ 	.word	0x00000000
        /*0020*/ 	.short	0x0002
        /*0022*/ 	.short	0x0010
        /*0024*/ 	.byte	0x00, 0xf0, 0x11, 0x00


	//----- nvinfo : EIATTR_KPARAM_INFO
	.align		4
.L_149:
        /*0028*/ 	.byte	0x04, 0x17
        /*002a*/ 	.short	(.L_151 - .L_150)
.L_150:
        /*002c*/ 	.word	0x00000000
        /*0030*/ 	.short	0x0001
        /*0032*/ 	.short	0x0008
        /*0034*/ 	.byte	0x00, 0xf5, 0x21, 0x00


	//----- nvinfo : EIATTR_KPARAM_INFO
	.align		4
.L_151:
        /*0038*/ 	.byte	0x04, 0x17
        /*003a*/ 	.short	(.L_153 - .L_152)
.L_152:
        /*003c*/ 	.word	0x00000000
        /*0040*/ 	.short	0x0000
        /*0042*/ 	.short	0x0000
        /*0044*/ 	.byte	0x00, 0xf5, 0x21, 0x00


	//----- nvinfo : EIATTR_SPARSE_MMA_MASK
	.align		4
.L_153:
        /*0048*/ 	.byte	0x03, 0x50
        /*004a*/ 	.short	0x0000


	//----- nvinfo : EIATTR_MAXREG_COUNT
	.align		4
        /*004c*/ 	.byte	0x03, 0x1b
        /*004e*/ 	.short	0x00ff


	//----- nvinfo : EIATTR_MERCURY_ISA_VERSION
	.align		4
        /*0050*/ 	.byte	0x03, 0x5f
        /*0052*/ 	.short	0x0101


	//----- nvinfo : EIATTR_VRC_CTA_INIT_COUNT
	.align		4
        /*0054*/ 	.byte	0x02, 0x4a
	.zero		1
	.zero		1


	//----- nvinfo : EIATTR_EXIT_INSTR_OFFSETS
	.align		4
        /*0058*/ 	.byte	0x04, 0x1c
        /*005a*/ 	.short	(.L_155 - .L_154)


	//   ....[0]....
.L_154:
        /*005c*/ 	.word	0x00000070


	//   ....[1]....
        /*0060*/ 	.word	0x00000110


	//----- nvinfo : EIATTR_CBANK_PARAM_SIZE
	.align		4
.L_155:
        /*0064*/ 	.byte	0x03, 0x19
        /*0066*/ 	.short	0x0018


	//----- nvinfo : EIATTR_PARAM_CBANK
	.align		4
        /*0068*/ 	.byte	0x04, 0x0a
        /*006a*/ 	.short	(.L_157 - .L_156)
	.align		4
.L_156:
        /*006c*/ 	.word	index@(.nv.constant0._Z9multiplySPfS_fi)
        /*0070*/ 	.short	0x0380
        /*0072*/ 	.short	0x0018


	//----- nvinfo : EIATTR_SW_WAR
	.align		4
.L_157:
        /*0074*/ 	.byte	0x04, 0x36
        /*0076*/ 	.short	(.L_159 - .L_158)
.L_158:
        /*0078*/ 	.word	0x00000008
.L_159:


//--------------------- .nv.callgraph             --------------------------
	.section	.nv.callgraph,"",@"SHT_CUDA_CALLGRAPH"
	.align	4
	.sectionentsize	8
	.align		4
        /*0000*/ 	.word	0x00000000
	.align		4
        /*0004*/ 	.word	0xffffffff
	.align		4
        /*0008*/ 	.word	0x00000000
	.align		4
        /*000c*/ 	.word	0xfffffffe
	.align		4
        /*0010*/ 	.word	0x00000000
	.align		4
        /*0014*/ 	.word	0xfffffffd
	.align		4
        /*0018*/ 	.word	0x00000000
	.align		4
        /*001c*/ 	.word	0xfffffffc


//--------------------- .text._Z9varianceDPdiiPKdS_ --------------------------
	.section	.text._Z9varianceDPdiiPKdS_,"ax",@progbits
	.align	128
        .global         _Z9varianceDPdiiPKdS_
        .type           _Z9varianceDPdiiPKdS_,@function
        .size           _Z9varianceDPdiiPKdS_,(.L_x_76 - _Z9varianceDPdiiPKdS_)
        .other          _Z9varianceDPdiiPKdS_,@"STO_CUDA_ENTRY STV_DEFAULT"
_Z9varianceDPdiiPKdS_:
.text._Z9varianceDPdiiPKdS_:
[----:B------:R-:W-:Y:S01]  /*0000*/  LDC R1, c[0x0][0x37c] ;  /* 0x0000df00ff017b82 */ /* 0x000fe20000000800 */
[----:B------:R-:W0:Y:S07]  /*0010*/  S2R R0, SR_TID.X ;  /* 0x0000000000007919 */ /* 0x000e2e0000002100 */
[----:B------:R-:W0:Y:S01]  /*0020*/  S2UR UR4, SR_CTAID.X ;  /* 0x00000000000479c3 */ /* 0x000e220000002500 */
[----:B------:R-:W1:Y:S01]  /*0030*/  LDCU.64 UR6, c[0x0][0x388] ;  /* 0x00007100ff0677ac */ /* 0x000e620008000a00 */
[----:B------:R-:W1:Y:S06]  /*0040*/  S2R R2, SR_CTAID.Y ;  /* 0x0000000000027919 */ /* 0x000e6c0000002600 */
[----:B------:R-:W0:Y:S02]  /*0050*/  LDC R3, c[0x0][0x360] ;  /* 0x0000d800ff037b82 */ /* 0x000e240000000800 */
[----:B0-----:R-:W-:Y:S01]  /*0060*/  IMAD R11, R3, UR4, R0 ;  /* 0x00000004030b7c24 */ /* 0x001fe2000f8e0200 */
[----:B-1----:R-:W-:-:S04]  /*0070*/  ISETP.GE.AND P0, PT, R2, UR7, PT ;  /* 0x0000000702007c0c */ /* 0x002fc8000bf06270 */
[----:B------:R-:W-:-:S13]  /*0080*/  ISETP.GE.OR P0, PT, R11, UR6, P0 ;  /* 0x000000060b007c0c */ /* 0x000fda0008706670 */
[----:B------:R-:W-:Y:S05]  /*0090*/  @P0 EXIT ;  /* 0x000000000000094d */ /* 0x000fea0003800000 */
[----:B------:R-:W0:Y:S01]  /*00a0*/  LDCU UR4, c[0x0][0x370] ;  /* 0x00006e00ff0477ac */ /* 0x000e220008000800 */
[----:B------:R-:W1:Y:S01]  /*00b0*/  LDC.64 R4, c[0x0][0x390] ;  /* 0x0000e400ff047b82 */ /* 0x000e620000000a00 */
[----:B0-----:R-:W-:Y:S01]  /*00c0*/  IMAD R10, R3, UR4, RZ ;  /* 0x00000004030a7c24 */ /* 0x001fe2000f8e02ff */
[----:B------:R-:W0:Y:S03]  /*00d0*/  LDCU.64 UR4, c[0x0][0x358] ;  /* 0x00006b00ff0477ac */ /* 0x000e260008000a00 */
[----:B------:R-:W2:Y:S01]  /*00e0*/  I2F.U32.RP R9, R10 ;  /* 0x0000000a00097306 */ /* 0x000ea20000209000 */
[----:B------:R-:W-:Y:S01]  /*00f0*/  IADD3 R8, PT, PT, R11, R10, RZ ;  /* 0x0000000a0b087210 */ /* 0x000fe20007ffe0ff */
[----:B------:R-:W-:Y:S02]  /*0100*/  IMAD.MOV R13, RZ, RZ, -R10 ;  /* 0x000000ffff0d7224 */ /* 0x000fe400078e0a0a */
[----:B-1----:R-:W-:Y:S01]  /*0110*/  IMAD.WIDE.U32 R4, R2, 0x8, R4 ;  /* 0x0000000802047825 */ /* 0x002fe200078e0004 */
[----:B------:R-:W-:-:S05]  /*0120*/  ISETP.GE.AND P0, PT, R8, UR6, PT ;  /* 0x0000000608007c0c */ /* 0x000fca000bf06270 */
[----:B0-----:R-:W5:Y:S01]  /*0130*/  LDG.E.64 R4, desc[UR4][R4.64] ;  /* 0x0000000404047981 */ /* 0x001f62000c1e1b00 */
[----:B--2---:R-:W0:Y:S02]  /*0140*/  MUFU.RCP R9, R9 ;  /* 0x0000000900097308 */ /* 0x004e240000001000 */
[----:B0-----:R-:W-:-:S06]  /*0150*/  VIADD R6, R9, 0xffffffe ;  /* 0x0ffffffe09067836 */ /* 0x001fcc0000000000 */
[----:B------:R0:W1:Y:S01]  /*0160*/  F2I.FTZ.U32.TRUNC.NTZ R7, R6 ;  /* 0x0000000600077305 */ /* 0x000062000021f000 */
[----:B------:R-:W-:Y:S02]  /*0170*/  VIMNMX R9, PT, PT, R8, UR6, !PT ;  /* 0x0000000608097c48 */ /* 0x000fe4000ffe0100 */
[----:B------:R-:W-:Y:S01]  /*0180*/  SEL R12, RZ, 0x1, P0 ;  /* 0x00000001ff0c7807 */ /* 0x000fe20000000000 */
[----:B0-----:R-:W-:-:S03]  /*0190*/  IMAD.MOV.U32 R6, RZ, RZ, RZ ;  /* 0x000000ffff067224 */ /* 0x001fc600078e00ff */
[----:B------:R-:W-:Y:S01]  /*01a0*/  IADD3 R9, PT, PT, R9, -R8, -R12 ;  /* 0x8000000809097210 */ /* 0x000fe20007ffe80c */
[----:B-1----:R-:W-:-:S04]  /*01b0*/  IMAD R13, R13, R7, RZ ;  /* 0x000000070d0d7224 */ /* 0x002fc800078e02ff */
[----:B------:R-:W-:-:S06]  /*01c0*/  IMAD.HI.U32 R6, R7, R13, R6 ;  /* 0x0000000d07067227 */ /* 0x000fcc00078e0006 */
[----:B------:R-:W-:-:S04]  /*01d0*/  IMAD.HI.U32 R13, R6, R9, RZ ;  /* 0x00000009060d7227 */ /* 0x000fc800078e00ff */
[----:B------:R-:W-:-:S04]  /*01e0*/  IMAD.MOV R6, RZ, RZ, -R13 ;  /* 0x000000ffff067224 */ /* 0x000fc800078e0a0d */
[C---:B------:R-:W-:Y:S01]  /*01f0*/  IMAD R9, R10.reuse, R6, R9 ;  /* 0x000000060a097224 */ /* 0x040fe200078e0209 */
[----:B------:R-:W-:Y:S01]  /*0200*/  ISETP.NE.U32.AND P2, PT, R10, RZ, PT ;  /* 0x000000ff0a00720c */ /* 0x000fe20003f45070 */
[----:B------:R-:W0:Y:S03]  /*0210*/  LDC.64 R6, c[0x0][0x380] ;  /* 0x0000e000ff067b82 */ /* 0x000e260000000a00 */
[----:B------:R-:W-:-:S13]  /*0220*/  ISETP.GE.U32.AND P0, PT, R9, R10, PT ;  /* 0x0000000a0900720c */ /* 0x000fda0003f06070 */
[----:B------:R-:W-:-:S04]  /*0230*/  @P0 IADD3 R9, PT, PT, -R10, R9, RZ ;  /* 0x000000090a090210 */ /* 0x000fc80007ffe1ff */
[----:B------:R-:W-:Y:S01]  /*0240*/  ISETP.GE.U32.AND P1, PT, R9, R10, PT ;  /* 0x0000000a0900720c */ /* 0x000fe20003f26070 */
[----:B------:R-:W-:-:S12]  /*0250*/  @P0 VIADD R13, R13, 0x1 ;  /* 0x000000010d0d0836 */ /* 0x000fd80000000000 */
[----:B------:R-:W-:Y:S01]  /*0260*/  @P1 VIADD R13, R13, 0x1 ;  /* 0x000000010d0d1836 */ /* 0x000fe20000000000 */
[----:B------:R-:W-:-:S04]  /*0270*/  @!P2 LOP3.LUT R13, RZ, R10, RZ, 0x33, !PT ;  /* 0x0000000aff0da212 */ /* 0x000fc800078e33ff */
[----:B------:R-:W-:-:S04]  /*0280*/  IADD3 R14, PT, PT, R12, R13, RZ ;  /* 0x0000000d0c0e7210 */ /* 0x000fc80007ffe0ff */
[----:B------:R-:W-:-:S04]  /*0290*/  LOP3.LUT R8, R14, 0x3, RZ, 0xc0, !PT ;  /* 0x000000030e087812 */ /* 0x000fc800078ec0ff */
[----:B------:R-:W-:Y:S01]  /*02a0*/  ISETP.NE.AND P0, PT, R8, 0x3, PT ;  /* 0x000000030800780c */ /* 0x000fe20003f05270 */
[----:B------:R-:W-:Y:S01]  /*02b0*/  BSSY.RECONVERGENT B0, `(.L_x_0) ;  /* 0x0000013000007945 */ /* 0x000fe20003800200 */
[----:B------:R-:W-:Y:S02]  /*02c0*/  ISETP.GE.U32.AND P1, PT, R14, 0x3, PT ;  /* 0x000000030e00780c */ /* 0x000fe40003f26070 */
[----:B------:R-:W-:-:S09]  /*02d0*/  CS2R R8, SRZ ;  /* 0x0000000000087805 */ /* 0x000fd2000001ff00 */
[----:B0-----:R-:W-:Y:S05]  /*02e0*/  @!P0 BRA `(.L_x_1) ;  /* 0x00000000003c8947 */ /* 0x001fea0003800000 */
[----:B------:R-:W0:Y:S01]  /*02f0*/  LDC.64 R12, c[0x0][0x380] ;  /* 0x0000e000ff0c7b82 */ /* 0x000e220000000a00 */
[----:B------:R-:W-:Y:S02]  /*0300*/  VIADD R8, R14, 0x1 ;  /* 0x000000010e087836 */ /* 0x000fe40000000000 */
[----:B------:R-:W-:-:S03]  /*0310*/  IMAD R19, R2, UR6, R11 ;  /* 0x0000000602137c24 */ /* 0x000fc6000f8e020b */
[----:B------:R-:W-:Y:S02]  /*0320*/  LOP3.LUT R14, R8, 0x3, RZ, 0xc0, !PT ;  /* 0x00000003080e7812 */ /* 0x000fe400078ec0ff */
[----:B------:R-:W-:-:S03]  /*0330*/  CS2R R8, SRZ ;  /* 0x0000000000087805 */ /* 0x000fc6000001ff00 */
[----:B------:R-:W-:-:S07]  /*0340*/  IMAD.MOV R18, RZ, RZ, -R14 ;  /* 0x000000ffff127224 */ /* 0x000fce00078e0a0e */
.L_x_2:
[----:B0-----:R-:W-:-:S06]  /*0350*/  IMAD.WIDE R14, R19, 0x8, R12 ;  /* 0x00000008130e7825 */ /* 0x001fcc00078e020c */
[----:B------:R-:W2:Y:S01]  /*0360*/  LDG.E.64 R14, desc[UR4][R14.64] ;  /* 0x000000040e0e7981 */ /* 0x000ea2000c1e1b00 */
[----:B------:R-:W-:Y:S01]  /*0370*/  IADD3 R18, PT, PT, R18, 0x1, RZ ;  /* 0x0000000112127810 */ /* 0x000fe20007ffe0ff */
[C---:B------:R-:W-:Y:S02]  /*0380*/  IMAD.IADD R11, R10.reuse, 0x1, R11 ;  /* 0x000000010a0b7824 */ /* 0x040fe400078e020b */
[----:B------:R-:W-:Y:S01]  /*0390*/  IMAD.IADD R19, R10, 0x1, R19 ;  /* 0x000000010a137824 */ /* 0x000fe200078e0213 */
[----:B------:R-:W-:Y:S01]  /*03a0*/  ISETP.NE.AND P0, PT, R18, RZ, PT ;  /* 0x000000ff1200720c */ /* 0x000fe20003f05270 */
[----:B--2--5:R-:W-:-:S08]  /*03b0*/  DADD R16, -R4, R14 ;  /* 0x0000000004107229 */ /* 0x024fd0000000010e */
[----:B------:R-:W-:-:S04]  /*03c0*/  DFMA R8, R16, R16, R8 ;  /* 0x000000101008722b */ /* 0x000fc80000000008 */
[----:B------:R-:W-:Y:S07]  /*03d0*/  @P0 BRA `(.L_x_2) ;  /* 0xfffffffc00dc0947 */ /* 0x000fee000383ffff */
.L_x_1:
[----:B------:R-:W-:Y:S05]  /*03e0*/  BSYNC.RECONVERGENT B0 ;  /* 0x0000000000007941 */ /* 0x000fea0003800200 */
.L_x_0:
[----:B------:R-:W-:Y:S04]  /*03f0*/  BSSY.RECONVERGENT B0, `(.L_x_3) ;  /* 0x0000016000007945 */ /* 0x000fe80003800200 */
[----:B------:R-:W-:Y:S05]  /*0400*/  @!P1 BRA `(.L_x_4) ;  /* 0x0000000000509947 */ /* 0x000fea0003800000 */
.L_x_5:
[----:B------:R-:W-:-:S04]  /*0410*/  IMAD R21, R2, UR6, R11 ;  /* 0x0000000602157c24 */ /* 0x000fc8000f8e020b */
[----:B------:R-:W-:-:S05]  /*0420*/  IMAD.WIDE R20, R21, 0x8, R6 ;  /* 0x0000000815147825 */ /* 0x000fca00078e0206 */
[----:B------:R-:W2:Y:S01]  /*0430*/  LDG.E.64 R18, desc[UR4][R20.64] ;  /* 0x0000000414127981 */ /* 0x000ea2000c1e1b00 */
[----:B------:R-:W-:-:S05]  /*0440*/  IMAD.WIDE R22, R10, 0x8, R20 ;  /* 0x000000080a167825 */ /* 0x000fca00078e0214 */
[----:B------:R-:W3:Y:S01]  /*0450*/  LDG.E.64 R12, desc[UR4][R22.64] ;  /* 0x00000004160c7981 */ /* 0x000ee2000c1e1b00 */
[----:B------:R-:W-:-:S05]  /*0460*/  IMAD.WIDE R24, R10, 0x8, R22 ;  /* 0x000000080a187825 */ /* 0x000fca00078e0216 */
[----:B------:R-:W4:Y:S01]  /*0470*/  LDG.E.64 R16, desc[UR4][R24.64] ;  /* 0x0000000418107981 */ /* 0x000f22000c1e1b00 */
[----:B------:R-:W-:-:S06]  /*0480*/  IMAD.WIDE R14, R10, 0x8, R24 ;  /* 0x000000080a0e7825 */ /* 0x000fcc00078e0218 */
[----:B------:R-:W4:Y:S01]  /*0490*/  LDG.E.64 R14, desc[UR4][R14.64] ;  /* 0x000000040e0e7981 */ /* 0x000f22000c1e1b00 */
[----:B------:R-:W-:-:S04]  /*04a0*/  LEA R11, R10, R11, 0x2 ;  /* 0x0000000b0a0b7211 */ /* 0x000fc800078e10ff */
[----:B------:R-:W-:Y:S01]  /*04b0*/  ISETP.GE.AND P0, PT, R11, UR6, PT ;  /* 0x000000060b007c0c */ /* 0x000fe2000bf06270 */
[C---:B--2--5:R-:W-:Y:S02]  /*04c0*/  DADD R18, -R4.reuse, R18 ;  /* 0x0000000004127229 */ /* 0x064fe40000000112 */
[----:B---3--:R-:W-:-:S06]  /*04d0*/  DADD R12, -R4, R12 ;  /* 0x00000000040c7229 */ /* 0x008fcc000000010c */
[----:B------:R-:W-:Y:S02]  /*04e0*/  DFMA R8, R18, R18, R8 ;  /* 0x000000121208722b */ /* 0x000fe40000000008 */
[----:B----4-:R-:W-:-:S06]  /*04f0*/  DADD R16, -R4, R16 ;  /* 0x0000000004107229 */ /* 0x010fcc0000000110 */
[----:B------:R-:W-:Y:S02]  /*0500*/  DFMA R8, R12, R12, R8 ;  /* 0x0000000c0c08722b */ /* 0x000fe40000000008 */
[----:B------:R-:W-:-:S06]  /*0510*/  DADD R12, -R4, R14 ;  /* 0x00000000040c7229 */ /* 0x000fcc000000010e */
[----:B------:R-:W-:-:S08]  /*0520*/  DFMA R8, R16, R16, R8 ;  /* 0x000000101008722b */ /* 0x000fd00000000008 */
[----:B------:R-:W-:Y:S01]  /*0530*/  DFMA R8, R12, R12, R8 ;  /* 0x0000000c0c08722b */ /* 0x000fe20000000008 */
[----:B------:R-:W-:Y:S10]  /*0540*/  @!P0 BRA `(.L_x_5) ;  /* 0xfffffffc00b08947 */ /* 0x000ff4000383ffff */
.L_x_4:
[----:B------:R-:W-:Y:S05]  /*0550*/  BSYNC.RECONVERGENT B0 ;  /* 0x0000000000007941 */ /* 0x000fea0003800200 */
.L_x_3:
[----:B-----5:R-:W-:Y:S01]  /*0560*/  SHFL.BFLY PT, R5, R9, 0x10, 0x1f ;  /* 0x0e001f0009057f89 */ /* 0x020fe200000e0000 */
[----:B------:R-:W-:Y:S01]  /*0570*/  SHF.R.U32.HI R3, RZ, 0x5, R3 ;  /* 0x00000005ff037819 */ /* 0x000fe20000011603 */
[----:B------:R-:W-:Y:S01]  /*0580*/  BSSY B0, `(.L_x_6) ;  /* 0x0000036000007945 */ /* 0x000fe20003800000 */
[C---:B------:R-:W-:Y:S01]  /*0590*/  LOP3.LUT P0, R14, R0.reuse, 0x1f, RZ, 0xc0, !PT ;  /* 0x0000001f000e7812 */ /* 0x040fe2000780c0ff */
[----:B------:R-:W0:Y:S01]  /*05a0*/  SHFL.BFLY PT, R4, R8, 0x10, 0x1f ;  /* 0x0e001f0008047f89 */ /* 0x000e2200000e0000 */
[----:B------:R-:W-:Y:S02]  /*05b0*/  ISETP.GE.U32.AND P1, PT, R0, R3, PT ;  /* 0x000000030000720c */ /* 0x000fe40003f26070 */
[----:B------:R-:W-:Y:S01]  /*05c0*/  MOV R3, 0x400 ;  /* 0x0000040000037802 */ /* 0x000fe20000000f00 */
[----:B------:R-:W1:Y:S01]  /*05d0*/  S2R R16, SR_CgaCtaId ;  /* 0x0000000000107919 */ /* 0x000e620000008800 */
[----:B0-----:R-:W-:-:S07]  /*05e0*/  DADD R4, R4, R8 ;  /* 0x0000000004047229 */ /* 0x001fce0000000008 */
[----:B------:R-:W-:Y:S04]  /*05f0*/  SHFL.BFLY PT, R7, R5, 0x8, 0x1f ;  /* 0x0d001f0005077f89 */ /* 0x000fe800000e0000 */
[----:B------:R-:W0:Y:S02]  /*0600*/  SHFL.BFLY PT, R6, R4, 0x8, 0x1f ;  /* 0x0d001f0004067f89 */ /* 0x000e2400000e0000 */
[----:B0-----:R-:W-:Y:S01]  /*0610*/  DADD R6, R4, R6 ;  /* 0x0000000004067229 */ /* 0x001fe20000000006 */
[----:B------:R-:W-:-:S06]  /*0620*/  VIADD R4, R3, 0x100 ;  /* 0x0000010003047836 */ /* 0x000fcc0000000000 */
[----:B------:R-:W-:Y:S01]  /*0630*/  SHFL.BFLY PT, R11, R7, 0x4, 0x1f ;  /* 0x0c801f00070b7f89 */ /* 0x000fe200000e0000 */
[----:B-1----:R-:W-:-:S03]  /*0640*/  LEA R5, R16, R4, 0x18 ;  /* 0x0000000410057211 */ /* 0x002fc600078ec0ff */
[----:B------:R-:W0:Y:S02]  /*0650*/  SHFL.BFLY PT, R10, R6, 0x4, 0x1f ;  /* 0x0c801f00060a7f89 */ /* 0x000e2400000e0000 */
[----:B0-----:R-:W-:Y:S01]  /*0660*/  DADD R10, R6, R10 ;  /* 0x00000000060a7229 */ /* 0x001fe2000000000a */
[----:B------:R-:W-:-:S04]  /*0670*/  @!P0 LEA R7, R16, R3, 0x18 ;  /* 0x0000000310078211 */ /* 0x000fc800078ec0ff */
[----:B------:R-:W-:Y:S02]  /*0680*/  @!P0 LEA.HI R7, R0, R7, RZ, 0x1e ;  /* 0x0000000700078211 */ /* 0x000fe400078ff0ff */
[----:B------:R-:W-:Y:S04]  /*0690*/  SHFL.BFLY PT, R13, R11, 0x2, 0x1f ;  /* 0x0c401f000b0d7f89 */ /* 0x000fe800000e0000 */
[----:B------:R-:W0:Y:S02]  /*06a0*/  SHFL.BFLY PT, R12, R10, 0x2, 0x1f ;  /* 0x0c401f000a0c7f89 */ /* 0x000e2400000e0000 */
[----:B0-----:R-:W-:Y:S01]  /*06b0*/  DADD R12, R10, R12 ;  /* 0x000000000a0c7229 */ /* 0x001fe2000000000c */
[----:B------:R-:W-:Y:S01]  /*06c0*/  @!P1 LEA R11, R16, R3, 0x18 ;  /* 0x00000003100b9211 */ /* 0x000fe200078ec0ff */
[----:B------:R-:W-:Y:S01]  /*06d0*/  IMAD R3, R2, 0x8, R5 ;  /* 0x0000000802037824 */ /* 0x000fe200078e0205 */
[----:B------:R-:W-:-:S02]  /*06e0*/  CS2R R4, SRZ ;  /* 0x0000000000047805 */ /* 0x000fc4000001ff00 */
[----:B------:R-:W-:Y:S02]  /*06f0*/  @!P1 LEA R14, R14, R11, 0x3 ;  /* 0x0000000b0e0e9211 */ /* 0x000fe400078e18ff */
[----:B------:R-:W-:Y:S04]  /*0700*/  SHFL.BFLY PT, R9, R13, 0x1, 0x1f ;  /* 0x0c201f000d097f89 */ /* 0x000fe800000e0000 */
[----:B------:R-:W0:Y:S04]  /*0710*/  SHFL.BFLY PT, R8, R12, 0x1, 0x1f ;  /* 0x0c201f000c087f89 */ /* 0x000e2800000e0000 */
[----:B------:R1:W-:Y:S01]  /*0720*/  STS.64 [R3], RZ ;  /* 0x000000ff03007388 */ /* 0x0003e20000000a00 */
[----:B0-----:R-:W-:-:S07]  /*0730*/  DADD R8, R12, R8 ;  /* 0x000000000c087229 */ /* 0x001fce0000000008 */
[----:B------:R1:W-:Y:S01]  /*0740*/  @!P0 STS.64 [R7], R8 ;  /* 0x0000000807008388 */ /* 0x0003e20000000a00 */
[----:B------:R-:W-:Y:S01]  /*0750*/  BAR.SYNC.DEFER_BLOCKING 0x0 ;  /* 0x0000000000007b1d */ /* 0x000fe20000010000 */
[----:B------:R-:W-:-:S05]  /*0760*/  ISETP.GT.U32.AND P0, PT, R0, 0x1f, PT ;  /* 0x0000001f0000780c */ /* 0x000fca0003f04070 */
[----:B------:R1:W0:Y:S08]  /*0770*/  @!P1 LDS.64 R4, [R14] ;  /* 0x000000000e049984 */ /* 0x0002300000000a00 */
[----:B-1----:R-:W-:Y:S05]  /*0780*/  @P0 BRA `(.L_x_7) ;  /* 0x0000000000540947 */ /* 0x002fea0003800000 */
[----:B------:R-:W-:-:S03]  /*0790*/  UMOV UR6, 0xffffffff ;  /* 0xffffffff00067882 */ /* 0x000fc60000000000 */
[----:B------:R-:W-:Y:S05]  /*07a0*/  BRA.DIV UR6, `(.L_x_8) ;  /* 0x0000000206787947 */ /* 0x000fea000b800000 */
[----:B0-----:R-:W-:Y:S04]  /*07b0*/  SHFL.BFLY PT, R7, R5, 0x10, 0x1f ;  /* 0x0e001f0005077f89 */ /* 0x001fe800000e0000 */
[----:B------:R-:W0:Y:S02]  /*07c0*/  SHFL.BFLY PT, R6, R4, 0x10, 0x1f ;  /* 0x0e001f0004067f89 */ /* 0x000e2400000e0000 */
[----:B0-----:R-:W-:-:S07]  /*07d0*/  DADD R6, R4, R6 ;  /* 0x0000000004067229 */ /* 0x001fce0000000006 */
[----:B------:R-:W0:Y:S04]  /*07e0*/  SHFL.BFLY PT, R9, R7, 0x8, 0x1f ;  /* 0x0d001f0007097f89 */ /* 0x000e2800000e0000 */
[----:B------:R-:W1:Y:S01]  /*07f0*/  SHFL.BFLY PT, R8, R6, 0x8, 0x1f ;  /* 0x0d001f0006087f89 */ /* 0x000e6200000e0000 */
[----:B0-----:R-:W-:Y:S02]  /*0800*/  IMAD.MOV.U32 R5, RZ, RZ, R9 ;  /* 0x000000ffff057224 */ /* 0x001fe400078e0009 */
[----:B-1----:R-:W-:-:S06]  /*0810*/  IMAD.MOV.U32 R4, RZ, RZ, R8 ;  /* 0x000000ffff047224 */ /* 0x002fcc00078e0008 */
[----:B------:R-:W-:-:S07]  /*0820*/  DADD R8, R6, R4 ;  /* 0x0000000006087229 */ /* 0x000fce0000000004 */
[----:B------:R-:W0:Y:S04]  /*0830*/  SHFL.BFLY PT, R11, R9, 0x4, 0x1f ;  /* 0x0c801f00090b7f89 */ /* 0x000e2800000e0000 */
[----:B------:R-:W1:Y:S01]  /*0840*/  SHFL.BFLY PT, R10, R8, 0x4, 0x1f ;  /* 0x0c801f00080a7f89 */ /* 0x000e6200000e0000 */
[----:B0-----:R-:W-:Y:S01]  /*0850*/  IMAD.MOV.U32 R5, RZ, RZ, R11 ;  /* 0x000000ffff057224 */ /* 0x001fe200078e000b */
[----:B-1----:R-:W-:-:S06]  /*0860*/  MOV R4, R10 ;  /* 0x0000000a00047202 */ /* 0x002fcc0000000f00 */
[----:B------:R-:W-:-:S07]  /*0870*/  DADD R10, R8, R4 ;  /* 0x00000000080a7229 */ /* 0x000fce0000000004 */
[----:B------:R-:W-:Y:S04]  /*0880*/  SHFL.BFLY PT, R5, R11, 0x2, 0x1f ;  /* 0x0c401f000b057f89 */ /* 0x000fe800000e0000 */
[----:B------:R-:W0:Y:S02]  /*0890*/  SHFL.BFLY PT, R4, R10, 0x2, 0x1f ;  /* 0x0c401f000a047f89 */ /* 0x000e2400000e0000 */
[----:B0-----:R-:W-:-:S07]  /*08a0*/  DADD R4, R10, R4 ;  /* 0x000000000a047229 */ /* 0x001fce0000000004 */
[----:B------:R0:W1:Y:S04]  /*08b0*/  SHFL.BFLY PT, R7, R5, 0x1, 0x1f ;  /* 0x0c201f0005077f89 */ /* 0x00006800000e0000 */
[----:B------:R0:W2:Y:S02]  /*08c0*/  SHFL.BFLY PT, R6, R4, 0x1, 0x1f ;  /* 0x0c201f0004067f89 */ /* 0x0000a400000e0000 */
.L_x_19:
[----:B012---:R-:W-:-:S11]  /*08d0*/  DADD R4, R4, R6 ;  /* 0x0000000004047229 */ /* 0x007fd60000000006 */
.L_x_7:
[----:B------:R-:W-:Y:S05]  /*08e0*/  BSYNC B0 ;  /* 0x0000000000007941 */ /* 0x000fea0003800000 */
.L_x_6:
[----:B0-----:R0:W-:Y:S01]  /*08f0*/  STS.64 [R3], R4 ;  /* 0x0000000403007388 */ /* 0x0011e20000000a00 */
[----:B------:R-:W-:Y:S05]  /*0900*/  WARPSYNC.ALL ;  /* 0x0000000000007948 */ /* 0x000fea0003800000 */
[----:B------:R-:W-:Y:S01]  /*0910*/  BAR.SYNC.DEFER_BLOCKING 0x0 ;  /* 0x0000000000007b1d */ /* 0x000fe20000010000 */
[----:B------:R-:W-:-:S13]  /*0920*/  ISETP.NE.AND P0, PT, R0, RZ, PT ;  /* 0x000000ff0000720c */ /* 0x000fda0003f05270 */
[----:B0-----:R-:W-:Y:S05]  /*0930*/  @P0 EXIT ;  /* 0x000000000000094d */ /* 0x001fea0003800000 */
[----:B------:R-:W0:Y:S01]  /*0940*/  LDS.64 R6, [R3] ;  /* 0x0000000003067984 */ /* 0x000e220000000a00 */
[----:B------:R-:W1:Y:S02]  /*0950*/  LDC.64 R4, c[0x0][0x398] ;  /* 0x0000e600ff047b82 */ /* 0x000e640000000a00 */
[----:B-1----:R-:W-:-:S05]  /*0960*/  IMAD.WIDE.U32 R4, R2, 0x8, R4 ;  /* 0x0000000802047825 */ /* 0x002fca00078e0004 */
[----:B0-----:R-:W-:Y:S01]  /*0970*/  REDG.E.ADD.F64.RN.STRONG.GPU desc[UR4][R4.64], R6 ;  /* 0x00000006040079a6 */ /* 0x001fe2000c12ff04 */
[----:B------:R-:W-:Y:S05]  /*0980*/  EXIT ;  /* 0x000000000000794d */ /* 0x000fea0003800000 */
.L_x_8:
[----:B0-----:R-:W-:Y:S01]  /*0990*/  IMAD.MOV.U32 R15, RZ, RZ, R5 ;  /* 0x000000ffff0f7224 */ /* 0x001fe200078e0005 */
[----:B------:R-:W-:Y:S01]  /*09a0*/  MOV R14, 0x10 ;  /* 0x00000010000e7802 */ /* 0x000fe20000000f00 */
[----:B------:R-:W-:Y:S02]  /*09b0*/  IMAD.MOV.U32 R17, RZ, RZ, 0x1f ;  /* 0x0000001fff117424 */ /* 0x000fe400078e00ff */
[----:B------:R-:W-:-:S07]  /*09c0*/  IMAD.MOV.U32 R12, RZ, RZ, -0x1 ;  /* 0xffffffffff0c7424 */ /* 0x000fce00078e00ff */
[----:B------:R-:W-:Y:S05]  /*09d0*/  WARPSYNC.COLLECTIVE R12, `(.L_x_9) ;  /* 0x000000000c087348 */ /* 0x000fea0003c00000 */
[----:B------:R0:W1:Y:S02]  /*09e0*/  SHFL.BFLY P0, R13, R15, R14, R17 ;  /* 0x0c00000e0f0d7389 */ /* 0x0000640000000011 */
[----:B01----:R-:W-:Y:S05]  /*09f0*/  ENDCOLLECTIVE ;  /* 0x000000000000791b */ /* 0x003fea0003800000 */
.L_x_9:
[----:B------:R-:W-:Y:S01]  /*0a00*/  IMAD.MOV.U32 R15, RZ, RZ, R4 ;  /* 0x000000ffff0f7224 */ /* 0x000fe200078e0004 */
[----:B------:R-:W-:-:S07]  /*0a10*/  MOV R7, R13 ;  /* 0x0000000d00077202 */ /* 0x000fce0000000f00 */
[----:B------:R-:W-:Y:S05]  /*0a20*/  WARPSYNC.COLLECTIVE R12, `(.L_x_10) ;  /* 0x000000000c087348 */ /* 0x000fea0003c00000 */
[----:B------:R0:W1:Y:S02]  /*0a30*/  SHFL.BFLY P0, R13, R15, R14, R17 ;  /* 0x0c00000e0f0d7389 */ /* 0x0000640000000011 */
[----:B01----:R-:W-:Y:S05]  /*0a40*/  ENDCOLLECTIVE ;  /* 0x000000000000791b */ /* 0x003fea0003800000 */
.L_x_10:
[----:B------:R-:W-:Y:S02]  /*0a50*/  IMAD.MOV.U32 R14, RZ, RZ, 0x8 ;  /* 0x00000008ff0e7424 */ /* 0x000fe400078e00ff */
[----:B------:R-:W-:-:S06]  /*0a60*/  IMAD.MOV.U32 R6, RZ, RZ, R13 ;  /* 0x000000ffff067224 */ /* 0x000fcc00078e000d */
[----:B------:R-:W-:-:S10]  /*0a70*/  DADD R6, R4, R6 ;  /* 0x0000000004067229 */ /* 0x000fd40000000006 */
[----:B------:R-:W-:-:S07]  /*0a80*/  MOV R15, R7 ;  /* 0x00000007000f7202 */ /* 0x000fce0000000f00 */
[----:B------:R-:W-:Y:S05]  /*0a90*/  WARPSYNC.COLLECTIVE R12, `(.L_x_11) ;  /* 0x000000000c087348 */ /* 0x000fea0003c00000 */
[----:B------:R0:W1:Y:S02]  /*0aa0*/  SHFL.BFLY P0, R13, R15, R14, R17 ;  /* 0x0c00000e0f0d7389 */ /* 0x0000640000000011 */
[----:B01----:R-:W-:Y:S05]  /*0ab0*/  ENDCOLLECTIVE ;  /* 0x000000000000791b */ /* 0x003fea0003800000 */
.L_x_11:
[----:B------:R-:W-:Y:S01]  /*0ac0*/  MOV R15, R6 ;  /* 0x00000006000f7202 */ /* 0x000fe20000000f00 */
[----:B------:R-:W-:-:S07]  /*0ad0*/  IMAD.MOV.U32 R9, RZ, RZ, R13 ;  /* 0x000000ffff097224 */ /* 0x000fce00078e000d */
[----:B------:R-:W-:Y:S05]  /*0ae0*/  WARPSYNC.COLLECTIVE R12, `(.L_x_12) ;  /* 0x000000000c087348 */ /* 0x000fea0003c00000 */
[----:B------:R0:W1:Y:S02]  /*0af0*/  SHFL.BFLY P0, R13, R15, R14, R17 ;  /* 0x0c00000e0f0d7389 */ /* 0x0000640000000011 */
[----:B01----:R-:W-:Y:S05]  /*0b00*/  ENDCOLLECTIVE ;  /* 0x000000000000791b */ /* 0x003fea0003800000 */
.L_x_12:
[----:B------:R-:W-:Y:S02]  /*0b10*/  IMAD.MOV.U32 R14, RZ, RZ, 0x4 ;  /* 0x00000004ff0e7424 */ /* 0x000fe400078e00ff */
[----:B------:R-:W-:-:S06]  /*0b20*/  IMAD.MOV.U32 R8, RZ, RZ, R13 ;  /* 0x000000ffff087224 */ /* 0x000fcc00078e000d */
[----:B------:R-:W-:-:S10]  /*0b30*/  DADD R8, R6, R8 ;  /* 0x0000000006087229 */ /* 0x000fd40000000008 */
[----:B------:R-:W-:-:S07]  /*0b40*/  MOV R15, R9 ;  /* 0x00000009000f7202 */ /* 0x000fce0000000f00 */
[----:B------:R-:W-:Y:S05]  /*0b50*/  WARPSYNC.COLLECTIVE R12, `(.L_x_13) ;  /* 0x000000000c087348 */ /* 0x000fea0003c00000 */
[----:B------:R0:W1:Y:S02]  /*0b60*/  SHFL.BFLY P0, R13, R15, R14, R17 ;  /* 0x0c00000e0f0d7389 */ /* 0x0000640000000011 */
[----:B01----:R-:W-:Y:S05]  /*0b70*/  ENDCOLLECTIVE ;  /* 0x000000000000791b */ /* 0x003fea0003800000 */
.L_x_13:
[----:B------:R-:W-:Y:S01]  /*0b80*/  IMAD.MOV.U32 R15, RZ, RZ, R8 ;  /* 0x000000ffff0f7224 */ /* 0x000fe200078e0008 */
[----:B------:R-:W-:-:S07]  /*0b90*/  MOV R11, R13 ;  /* 0x0000000d000b7202 */ /* 0x000fce0000000f00 */
[----:B------:R-:W-:Y:S05]  /*0ba0*/  WARPSYNC.COLLECTIVE R12, `(.L_x_14) ;  /* 0x000000000c087348 */ /* 0x000fea0003c00000 */
[----:B------:R0:W1:Y:S02]  /*0bb0*/  SHFL.BFLY P0, R13, R15, R14, R17 ;  /* 0x0c00000e0f0d7389 */ /* 0x0000640000000011 */
[----:B01----:R-:W-:Y:S05]  /*0bc0*/  ENDCOLLECTIVE ;  /* 0x000000000000791b */ /* 0x003fea0003800000 */
.L_x_14:
[----:B------:R-:W-:Y:S02]  /*0bd0*/  MOV R14, 0x2 ;  /* 0x00000002000e7802 */ /* 0x000fe40000000f00 */
[----:B------:R-:W-:-:S06]  /*0be0*/  MOV R10, R13 ;  /* 0x0000000d000a7202 */ /* 0x000fcc0000000f00 */
[----:B------:R-:W-:-:S10]  /*0bf0*/  DADD R10, R8, R10 ;  /* 0x00000000080a7229 */ /* 0x000fd4000000000a */
[----:B------:R-:W-:-:S07]  /*0c00*/  IMAD.MOV.U32 R15, RZ, RZ, R11 ;  /* 0x000000ffff0f7224 */ /* 0x000fce00078e000b */
[----:B------:R-:W-:Y:S05]  /*0c10*/  WARPSYNC.COLLECTIVE R12, `(.L_x_15) ;  /* 0x000000000c087348 */ /* 0x000fea0003c00000 */
[----:B------:R0:W1:Y:S02]  /*0c20*/  SHFL.BFLY P0, R13, R15, R14, R17 ;  /* 0x0c00000e0f0d7389 */ /* 0x0000640000000011 */
[----:B01----:R-:W-:Y:S05]  /*0c30*/  ENDCOLLECTIVE ;  /* 0x000000000000791b */ /* 0x003fea0003800000 */
.L_x_15:
[----:B------:R-:W-:Y:S01]  /*0c40*/  MOV R15, R10 ;  /* 0x0000000a000f7202 */ /* 0x000fe20000000f00 */
[----:B------:R-:W-:-:S07]  /*0c50*/  IMAD.MOV.U32 R5, RZ, RZ, R13 ;  /* 0x000000ffff057224 */ /* 0x000fce00078e000d */
[----:B------:R-:W-:Y:S05]  /*0c60*/  WARPSYNC.COLLECTIVE R12, `(.L_x_16) ;  /* 0x000000000c087348 */ /* 0x000fea0003c00000 */
[----:B------:R0:W1:Y:S02]  /*0c70*/  SHFL.BFLY P0, R13, R15, R14, R17 ;  /* 0x0c00000e0f0d7389 */ /* 0x0000640000000011 */
[----:B01----:R-:W-:Y:S05]  /*0c80*/  ENDCOLLECTIVE ;  /* 0x000000000000791b */ /* 0x003fea0003800000 */
.L_x_16:
[----:B------:R-:W-:Y:S02]  /*0c90*/  IMAD.MOV.U32 R14, RZ, RZ, 0x1 ;  /* 0x00000001ff0e7424 */ /* 0x000fe400078e00ff */
[----:B------:R-:W-:-:S06]  /*0ca0*/  IMAD.MOV.U32 R4, RZ, RZ, R13 ;  /* 0x000000ffff047224 */ /* 0x000fcc00078e000d */
[----:B------:R-:W-:-:S10]  /*0cb0*/  DADD R4, R10, R4 ;  /* 0x000000000a047229 */ /* 0x000fd40000000004 */
[----:B------:R-:W-:-:S07]  /*0cc0*/  MOV R15, R5 ;  /* 0x00000005000f7202 */ /* 0x000fce0000000f00 */
[----:B------:R-:W-:Y:S05]  /*0cd0*/  WARPSYNC.COLLECTIVE R12, `(.L_x_17) ;  /* 0x000000000c087348 */ /* 0x000fea0003c00000 */
[----:B------:R0:W1:Y:S02]  /*0ce0*/  SHFL.BFLY P0, R13, R15, R14, R17 ;  /* 0x0c00000e0f0d7389 */ /* 0x0000640000000011 */
[----:B01----:R-:W-:Y:S05]  /*0cf0*/  ENDCOLLECTIVE ;  /* 0x000000000000791b */ /* 0x003fea0003800000 */
.L_x_17:
[----:B------:R-:W-:Y:S01]  /*0d00*/  IMAD.MOV.U32 R15, RZ, RZ, R4 ;  /* 0x000000ffff0f7224 */ /* 0x000fe200078e0004 */
[----:B------:R-:W-:-:S07]  /*0d10*/  MOV R7, R13 ;  /* 0x0000000d00077202 */ /* 0x000fce0000000f00 */
[----:B------:R-:W-:Y:S05]  /*0d20*/  WARPSYNC.COLLECTIVE R12, `(.L_x_18) ;  /* 0x000000000c087348 */ /* 0x000fea0003c00000 */
[----:B------:R0:W1:Y:S02]  /*0d30*/  SHFL.BFLY P0, R13, R15, R14, R17 ;  /* 0x0c00000e0f0d7389 */ /* 0x0000640000000011 */
[----:B01----:R-:W-:Y:S05]  /*0d40*/  ENDCOLLECTIVE ;  /* 0x000000000000791b */ /* 0x003fea0003800000 */
.L_x_18:
[----:B------:R-:W-:Y:S01]  /*0d50*/  MOV R6, R13 ;  /* 0x0000000d00067202 */ /* 0x000fe20000000f00 */
[----:B------:R-:W-:Y:S06]  /*0d60*/  BRA `(.L_x_19) ;  /* 0xfffffff800d87947 */ /* 0x000fec000383ffff */
.L_x_20:
[----:B------:R-:W-:-:S00]  /*0d70*/  BRA `(.L_x_20) ;  /* 0xfffffffc00fc7947 */ /* 0x000fc0000383ffff */
[----:B------:R-:W-:-:S00]  /*0d80*/  NOP ;  /* 0x0000000000007918 */ /* 0x000fc00000000000 */
[----:B------:R-:W-:-:S00]  /*0d90*/  NOP ;  /* 0x0000000000007918 */ /* 0x000fc00000000000 */
[----:B------:R-:W-:-:S00]  /*0da0*/  NOP ;  /* 0x0000000000007918 */ /* 0x000fc00000000000 */
[----:B------:R-:W-:-:S00]  /*0db0*/  NOP ;  /* 0x0000000000007918 */ /* 0x000fc00000000000 */
[----:B------:R-:W-:-:S00]  /*0dc0*/  NOP ;  /* 0x0000000000007918 */ /* 0x000fc00000000000 */
[----:B------:R-:W-:-:S00]  /*0dd0*/  NOP ;  /* 0x0000000000007918 */ /* 0x000fc00000000000 */
[----:B------:R-:W-:-:S00]  /*0de0*/  NOP ;  /* 0x0000000000007918 */ /* 0x000fc00000000000 */
[----:B------:R-:W-:-:S00]  /*0df0*/  NOP ;  /* 0x0000000000007918 */ /* 0x000fc00000000000 */
.L_x_76:


//--------------------- .text._Z5meanDPdiiS_      --------------------------
	.section	.text._Z5meanDPdiiS_,"ax",@progbits
	.align	128
        .global         _Z5meanDPdiiS_
        .type           _Z5meanDPdiiS_,@function
        .size           _Z5meanDPdiiS_,(.L_x_77 - _Z5meanDPdiiS_)
        .other          _Z5meanDPdiiS_,@"STO_CUDA_ENTRY STV_DEFAULT"
_Z5meanDPdiiS_:
.text._Z5meanDPdiiS_:
        /* <DEDUP_REMOVED lines=11> */
[----:B------:R-:W-:Y:S01]  /*00b0*/  BSSY.RECONVERGENT B0, `(.L_x_21) ;  /* 0x000002e000007945 */ /* 0x000fe20003800200 */
[----:B------:R-:W1:Y:S01]  /*00c0*/  LDCU.64 UR6, c[0x0][0x358] ;  /* 0x00006b00ff0677ac */ /* 0x000e620008000a00 */
[----:B0-----:R-:W-:-:S04]  /*00d0*/  IMAD R4, R3, UR4, RZ ;  /* 0x0000000403047c24 */ /* 0x001fc8000f8e02ff */
[----:B------:R-:W0:Y:S01]  /*00e0*/  I2F.U32.RP R11, R4 ;  /* 0x00000004000b7306 */ /* 0x000e220000209000 */
[----:B------:R-:W-:Y:S01]  /*00f0*/  IADD3 R8, PT, PT, R5, R4, RZ ;  /* 0x0000000405087210 */ /* 0x000fe20007ffe0ff */
[----:B------:R-:W-:Y:S01]  /*0100*/  IMAD.MOV R13, RZ, RZ, -R4 ;  /* 0x000000ffff0d7224 */ /* 0x000fe200078e0a04 */
[----:B------:R-:W-:Y:S02]  /*0110*/  ISETP.NE.U32.AND P2, PT, R4, RZ, PT ;  /* 0x000000ff0400720c */ /* 0x000fe40003f45070 */
[C---:B------:R-:W-:Y:S02]  /*0120*/  ISETP.GE.AND P0, PT, R8.reuse, UR8, PT ;  /* 0x0000000808007c0c */ /* 0x040fe4000bf06270 */
[----:B------:R-:W-:Y:S02]  /*0130*/  VIMNMX R9, PT, PT, R8, UR8, !PT ;  /* 0x0000000808097c48 */ /* 0x000fe4000ffe0100 */
[----:B------:R-:W-:-:S04]  /*0140*/  SEL R10, RZ, 0x1, P0 ;  /* 0x00000001ff0a7807 */ /* 0x000fc80000000000 */
[----:B------:R-:W-:Y:S01]  /*0150*/  IADD3 R9, PT, PT, R9, -R8, -R10 ;  /* 0x8000000809097210 */ /* 0x000fe20007ffe80a */
[----:B0-----:R-:W0:Y:S02]  /*0160*/  MUFU.RCP R11, R11 ;  /* 0x0000000b000b7308 */ /* 0x001e240000001000 */
[----:B0-----:R-:W-:-:S06]  /*0170*/  VIADD R6, R11, 0xffffffe ;  /* 0x0ffffffe0b067836 */ /* 0x001fcc0000000000 */
[----:B------:R0:W2:Y:S02]  /*0180*/  F2I.FTZ.U32.TRUNC.NTZ R7, R6 ;  /* 0x0000000600077305 */ /* 0x0000a4000021f000 */
[----:B0-----:R-:W-:Y:S02]  /*0190*/  IMAD.MOV.U32 R6, RZ, RZ, RZ ;  /* 0x000000ffff067224 */ /* 0x001fe400078e00ff */
[----:B--2---:R-:W-:-:S04]  /*01a0*/  IMAD R13, R13, R7, RZ ;  /* 0x000000070d0d7224 */ /* 0x004fc800078e02ff */
[----:B------:R-:W-:-:S06]  /*01b0*/  IMAD.HI.U32 R12, R7, R13, R6 ;  /* 0x0000000d070c7227 */ /* 0x000fcc00078e0006 */
[----:B------:R-:W-:-:S04]  /*01c0*/  IMAD.HI.U32 R7, R12, R9, RZ ;  /* 0x000000090c077227 */ /* 0x000fc800078e00ff */
[----:B------:R-:W-:-:S04]  /*01d0*/  IMAD.MOV R6, RZ, RZ, -R7 ;  /* 0x000000ffff067224 */ /* 0x000fc800078e0a07 */
[----:B------:R-:W-:-:S05]  /*01e0*/  IMAD R9, R4, R6, R9 ;  /* 0x0000000604097224 */ /* 0x000fca00078e0209 */
[----:B------:R-:W-:-:S13]  /*01f0*/  ISETP.GE.U32.AND P0, PT, R9, R4, PT ;  /* 0x000000040900720c */ /* 0x000fda0003f06070 */
[----:B------:R-:W-:Y:S01]  /*0200*/  @P0 IADD3 R9, PT, PT, -R4, R9, RZ ;  /* 0x0000000904090210 */ /* 0x000fe20007ffe1ff */
[----:B------:R-:W-:-:S03]  /*0210*/  @P0 VIADD R7, R7, 0x1 ;  /* 0x0000000107070836 */ /* 0x000fc60000000000 */
[----:B------:R-:W-:-:S13]  /*0220*/  ISETP.GE.U32.AND P1, PT, R9, R4, PT ;  /* 0x000000040900720c */ /* 0x000fda0003f26070 */
[----:B------:R-:W-:Y:S01]  /*0230*/  @P1 VIADD R7, R7, 0x1 ;  /* 0x0000000107071836 */ /* 0x000fe20000000000 */
[----:B------:R-:W-:-:S04]  /*0240*/  @!P2 LOP3.LUT R7, RZ, R4, RZ, 0x33, !PT ;  /* 0x00000004ff07a212 */ /* 0x000fc800078e33ff */
[----:B------:R-:W-:-:S04]  /*0250*/  IADD3 R8, PT, PT, R10, R7, RZ ;  /* 0x000000070a087210 */ /* 0x000fc80007ffe0ff */
[C---:B------:R-:W-:Y:S02]  /*0260*/  LOP3.LUT R6, R8.reuse, 0x3, RZ, 0xc0, !PT ;  /* 0x0000000308067812 */ /* 0x040fe400078ec0ff */
[----:B------:R-:W-:Y:S02]  /*0270*/  ISETP.GE.U32.AND P1, PT, R8, 0x3, PT ;  /* 0x000000030800780c */ /* 0x000fe40003f26070 */
[----:B------:R-:W-:Y:S02]  /*0280*/  ISETP.NE.AND P0, PT, R6, 0x3, PT ;  /* 0x000000030600780c */ /* 0x000fe40003f05270 */
[----:B------:R-:W-:-:S11]  /*0290*/  CS2R R6, SRZ ;  /* 0x0000000000067805 */ /* 0x000fd6000001ff00 */
[----:B-1----:R-:W-:Y:S05]  /*02a0*/  @!P0 BRA `(.L_x_22) ;  /* 0x0000000000388947 */ /* 0x002fea0003800000 */
[----:B------:R-:W0:Y:S01]  /*02b0*/  LDC.64 R10, c[0x0][0x380] ;  /* 0x0000e000ff0a7b82 */ /* 0x000e220000000a00 */
[----:B------:R-:W-:Y:S02]  /*02c0*/  VIADD R6, R8, 0x1 ;  /* 0x0000000108067836 */ /* 0x000fe40000000000 */
[----:B------:R-:W-:-:S03]  /*02d0*/  IMAD R13, R2, UR8, R5 ;  /* 0x00000008020d7c24 */ /* 0x000fc6000f8e0205 */
[----:B------:R-:W-:Y:S02]  /*02e0*/  LOP3.LUT R8, R6, 0x3, RZ, 0xc0, !PT ;  /* 0x0000000306087812 */ /* 0x000fe400078ec0ff */
[----:B------:R-:W-:-:S03]  /*02f0*/  CS2R R6, SRZ ;  /* 0x0000000000067805 */ /* 0x000fc6000001ff00 */
[----:B------:R-:W-:-:S07]  /*0300*/  IMAD.MOV R12, RZ, RZ, -R8 ;  /* 0x000000ffff0c7224 */ /* 0x000fce00078e0a08 */
.L_x_23:
[----:B0-----:R-:W-:-:S06]  /*0310*/  IMAD.WIDE R8, R13, 0x8, R10 ;  /* 0x000000080d087825 */ /* 0x001fcc00078e020a */
[----:B------:R-:W2:Y:S01]  /*0320*/  LDG.E.64 R8, desc[UR6][R8.64] ;  /* 0x0000000608087981 */ /* 0x000ea2000c1e1b00 */
[----:B------:R-:W-:Y:S01]  /*0330*/  IADD3 R12, PT, PT, R12, 0x1, RZ ;  /* 0x000000010c0c7810 */ /* 0x000fe20007ffe0ff */
[C---:B------:R-:W-:Y:S02]  /*0340*/  IMAD.IADD R5, R4.reuse, 0x1, R5 ;  /* 0x0000000104057824 */ /* 0x040fe400078e0205 */
[----:B------:R-:W-:Y:S01]  /*0350*/  IMAD.IADD R13, R4, 0x1, R13 ;  /* 0x00000001040d7824 */ /* 0x000fe200078e020d */
[----:B------:R-:W-:Y:S01]  /*0360*/  ISETP.NE.AND P0, PT, R12, RZ, PT ;  /* 0x000000ff0c00720c */ /* 0x000fe20003f05270 */
[----:B--2---:R-:W-:-:S12]  /*0370*/  DADD R6, R8, R6 ;  /* 0x0000000008067229 */ /* 0x004fd80000000006 */
[----:B------:R-:W-:Y:S05]  /*0380*/  @P0 BRA `(.L_x_23) ;  /* 0xfffffffc00e00947 */ /* 0x000fea000383ffff */
.L_x_22:
[----:B------:R-:W-:Y:S05]  /*0390*/  BSYNC.RECONVERGENT B0 ;  /* 0x0000000000007941 */ /* 0x000fea0003800200 */
.L_x_21:
[----:B------:R-:W-:Y:S04]  /*03a0*/  BSSY.RECONVERGENT B0, `(.L_x_24) ;  /* 0x0000013000007945 */ /* 0x000fe80003800200 */
[----:B------:R-:W-:Y:S05]  /*03b0*/  @!P1 BRA `(.L_x_25) ;  /* 0x0000000000449947 */ /* 0x000fea0003800000 */
.L_x_26:
[----:B------:R-:W0:Y:S01]  /*03c0*/  LDC.64 R8, c[0x0][0x380] ;  /* 0x0000e000ff087b82 */ /* 0x000e220000000a00 */
[----:B------:R-:W-:-:S04]  /*03d0*/  IMAD R11, R2, UR8, R5 ;  /* 0x00000008020b7c24 */ /* 0x000fc8000f8e0205 */
[----:B0-----:R-:W-:-:S05]  /*03e0*/  IMAD.WIDE R8, R11, 0x8, R8 ;  /* 0x000000080b087825 */ /* 0x001fca00078e0208 */
[----:B------:R-:W2:Y:S01]  /*03f0*/  LDG.E.64 R10, desc[UR6][R8.64] ;  /* 0x00000006080a7981 */ /* 0x000ea2000c1e1b00 */
[----:B------:R-:W-:-:S05]  /*0400*/  IMAD.WIDE R12, R4, 0x8, R8 ;  /* 0x00000008040c7825 */ /* 0x000fca00078e0208 */
[----:B------:R-:W3:Y:S01]  /*0410*/  LDG.E.64 R14, desc[UR6][R12.64] ;  /* 0x000000060c0e7981 */ /* 0x000ee2000c1e1b00 */
[----:B------:R-:W-:-:S05]  /*0420*/  IMAD.WIDE R16, R4, 0x8, R12 ;  /* 0x0000000804107825 */ /* 0x000fca00078e020c */
[----:B------:R-:W4:Y:S01]  /*0430*/  LDG.E.64 R18, desc[UR6][R16.64] ;  /* 0x0000000610127981 */ /* 0x000f22000c1e1b00 */
[----:B------:R-:W-:-:S06]  /*0440*/  IMAD.WIDE R20, R4, 0x8, R16 ;  /* 0x0000000804147825 */ /* 0x000fcc00078e0210 */
[----:B------:R-:W5:Y:S01]  /*0450*/  LDG.E.64 R20, desc[UR6][R20.64] ;  /* 0x0000000614147981 */ /* 0x000f62000c1e1b00 */
[----:B------:R-:W-:-:S04]  /*0460*/  LEA R5, R4, R5, 0x2 ;  /* 0x0000000504057211 */ /* 0x000fc800078e10ff */
[----:B------:R-:W-:Y:S01]  /*0470*/  ISETP.GE.AND P0, PT, R5, UR8, PT ;  /* 0x0000000805007c0c */ /* 0x000fe2000bf06270 */
[----:B--2---:R-:W-:-:S08]  /*0480*/  DADD R10, R10, R6 ;  /* 0x000000000a0a7229 */ /* 0x004fd00000000006 */
[----:B---3--:R-:W-:-:S08]  /*0490*/  DADD R10, R10, R14 ;  /* 0x000000000a0a7229 */ /* 0x008fd0000000000e */
[----:B----4-:R-:W-:-:S08]  /*04a0*/  DADD R10, R10, R18 ;  /* 0x000000000a0a7229 */ /* 0x010fd00000000012 */
[----:B-----5:R-:W-:Y:S01]  /*04b0*/  DADD R6, R10, R20 ;  /* 0x000000000a067229 */ /* 0x020fe20000000014 */
[----:B------:R-:W-:Y:S10]  /*04c0*/  @!P0 BRA `(.L_x_26) ;  /* 0xfffffffc00bc8947 */ /* 0x000ff4000383ffff */
.L_x_25:
[----:B------:R-:W-:Y:S05]  /*04d0*/  BSYNC.RECONVERGENT B0 ;  /* 0x0000000000007941 */ /* 0x000fea0003800200 */
.L_x_24:
[----:B------:R-:W-:Y:S01]  /*04e0*/  SHFL.BFLY PT, R5, R7, 0x10, 0x1f ;  /* 0x0e001f0007057f89 */ /* 0x000fe200000e0000 */
[----:B------:R-:W-:Y:S03]  /*04f0*/  BSSY B0, `(.L_x_27) ;  /* 0x0000035000007945 */ /* 0x000fe60003800000 */
[----:B------:R-:W0:Y:S02]  /*0500*/  SHFL.BFLY PT, R4, R6, 0x10, 0x1f ;  /* 0x0e001f0006047f89 */ /* 0x000e2400000e0000 */
[----:B0-----:R-:W-:Y:S01]  /*0510*/  DADD R4, R4, R6 ;  /* 0x0000000004047229 */ /* 0x001fe20000000006 */
[----:B------:R-:W-:Y:S02]  /*0520*/  SHF.R.U32.HI R7, RZ, 0x5, R3 ;  /* 0x00000005ff077819 */ /* 0x000fe40000011603 */
[C---:B------:R-:W-:Y:S02]  /*0530*/  LOP3.LUT P0, R3, R0.reuse, 0x1f, RZ, 0xc0, !PT ;  /* 0x0000001f00037812 */ /* 0x040fe4000780c0ff */
[----:B------:R-:W-:-:S02]  /*0540*/  ISETP.GE.U32.AND P1, PT, R0, R7, PT ;  /* 0x000000070000720c */ /* 0x000fc40003f26070 */
[----:B------:R-:W-:Y:S04]  /*0550*/  SHFL.BFLY PT, R9, R5, 0x8, 0x1f ;  /* 0x0d001f0005097f89 */ /* 0x000fe800000e0000 */
[----:B------:R-:W0:Y:S05]  /*0560*/  SHFL.BFLY PT, R8, R4, 0x8, 0x1f ;  /* 0x0d001f0004087f89 */ /* 0x000e2a00000e0000 */
[----:B------:R-:W1:Y:S01]  /*0570*/  @!P0 S2R R7, SR_CgaCtaId ;  /* 0x0000000000078919 */ /* 0x000e620000008800 */
[----:B------:R-:W-:Y:S01]  /*0580*/  @!P0 MOV R6, 0x400 ;  /* 0x0000040000068802 */ /* 0x000fe20000000f00 */
[----:B------:R-:W2:Y:S01]  /*0590*/  @!P1 S2R R15, SR_CgaCtaId ;  /* 0x00000000000f9919 */ /* 0x000ea20000008800 */
[----:B0-----:R-:W-:-:S07]  /*05a0*/  DADD R8, R4, R8 ;  /* 0x0000000004087229 */ /* 0x001fce0000000008 */
[----:B------:R-:W-:Y:S04]  /*05b0*/  SHFL.BFLY PT, R11, R9, 0x4, 0x1f ;  /* 0x0c801f00090b7f89 */ /* 0x000fe800000e0000 */
[----:B------:R-:W0:Y:S02]  /*05c0*/  SHFL.BFLY PT, R10, R8, 0x4, 0x1f ;  /* 0x0c801f00080a7f89 */ /* 0x000e2400000e0000 */
[----:B0-----:R-:W-:Y:S01]  /*05d0*/  DADD R10, R8, R10 ;  /* 0x00000000080a7229 */ /* 0x001fe2000000000a */
[----:B-1----:R-:W-:Y:S02]  /*05e0*/  @!P0 LEA R9, R7, R6, 0x18 ;  /* 0x0000000607098211 */ /* 0x002fe400078ec0ff */
[----:B------:R-:W-:Y:S02]  /*05f0*/  @!P1 MOV R8, 0x400 ;  /* 0x0000040000089802 */ /* 0x000fe40000000f00 */
[----:B------:R-:W-:-:S02]  /*0600*/  @!P0 LEA.HI R9, R0, R9, RZ, 0x1e ;  /* 0x0000000900098211 */ /* 0x000fc400078ff0ff */
[----:B------:R-:W-:Y:S01]  /*0610*/  SHFL.BFLY PT, R13, R11, 0x2, 0x1f ;  /* 0x0c401f000b0d7f89 */ /* 0x000fe200000e0000 */
[----:B--2---:R-:W-:-:S03]  /*0620*/  @!P1 LEA R8, R15, R8, 0x18 ;  /* 0x000000080f089211 */ /* 0x004fc600078ec0ff */
[----:B------:R-:W0:Y:S02]  /*0630*/  SHFL.BFLY PT, R12, R10, 0x2, 0x1f ;  /* 0x0c401f000a0c7f89 */ /* 0x000e2400000e0000 */
[----:B------:R-:W-:Y:S01]  /*0640*/  @!P1 IMAD R3, R3, 0x8, R8 ;  /* 0x0000000803039824 */ /* 0x000fe200078e0208 */
[----:B0-----:R-:W-:-:S07]  /*0650*/  DADD R12, R10, R12 ;  /* 0x000000000a0c7229 */ /* 0x001fce000000000c */
[----:B------:R-:W-:Y:S04]  /*0660*/  SHFL.BFLY PT, R5, R13, 0x1, 0x1f ;  /* 0x0c201f000d057f89 */ /* 0x000fe800000e0000 */
[----:B------:R-:W0:Y:S02]  /*0670*/  SHFL.BFLY PT, R4, R12, 0x1, 0x1f ;  /* 0x0c201f000c047f89 */ /* 0x000e2400000e0000 */
[----:B0-----:R-:W-:Y:S01]  /*0680*/  DADD R6, R12, R4 ;  /* 0x000000000c067229 */ /* 0x001fe20000000004 */
[----:B------:R-:W-:-:S06]  /*0690*/  CS2R R4, SRZ ;  /* 0x0000000000047805 */ /* 0x000fcc000001ff00 */
[----:B------:R0:W-:Y:S01]  /*06a0*/  @!P0 STS.64 [R9], R6 ;  /* 0x0000000609008388 */ /* 0x0001e20000000a00 */
[----:B------:R-:W-:Y:S01]  /*06b0*/  BAR.SYNC.DEFER_BLOCKING 0x0 ;  /* 0x0000000000007b1d */ /* 0x000fe20000010000 */
[----:B------:R-:W-:-:S05]  /*06c0*/  ISETP.GT.U32.AND P0, PT, R0, 0x1f, PT ;  /* 0x0000001f0000780c */ /* 0x000fca0003f04070 */
[----:B------:R0:W1:Y:S08]  /*06d0*/  @!P1 LDS.64 R4, [R3] ;  /* 0x0000000003049984 */ /* 0x0000700000000a00 */
[----:B0-----:R-:W-:Y:S05]  /*06e0*/  @P0 BRA `(.L_x_28) ;  /* 0x0000000000540947 */ /* 0x001fea0003800000 */
[----:B------:R-:W-:-:S03]  /*06f0*/  UMOV UR4, 0xffffffff ;  /* 0xffffffff00047882 */ /* 0x000fc60000000000 */
[----:B------:R-:W-:Y:S05]  /*0700*/  BRA.DIV UR4, `(.L_x_29) ;  /* 0x00000002048c7947 */ /* 0x000fea000b800000 */
[----:B-1----:R-:W-:Y:S04]  /*0710*/  SHFL.BFLY PT, R7, R5, 0x10, 0x1f ;  /* 0x0e001f0005077f89 */ /* 0x002fe800000e0000 */
[----:B------:R-:W0:Y:S02]  /*0720*/  SHFL.BFLY PT, R6, R4, 0x10, 0x1f ;  /* 0x0e001f0004067f89 */ /* 0x000e2400000e0000 */
[----:B0-----:R-:W-:-:S07]  /*0730*/  DADD R6, R4, R6 ;  /* 0x0000000004067229 */ /* 0x001fce0000000006 */
[----:B------:R-:W0:Y:S04]  /*0740*/  SHFL.BFLY PT, R9, R7, 0x8, 0x1f ;  /* 0x0d001f0007097f89 */ /* 0x000e2800000e0000 */
[----:B------:R-:W1:Y:S01]  /*0750*/  SHFL.BFLY PT, R8, R6, 0x8, 0x1f ;  /* 0x0d001f0006087f89 */ /* 0x000e6200000e0000 */
[----:B0-----:R-:W-:Y:S01]  /*0760*/  MOV R5, R9 ;  /* 0x0000000900057202 */ /* 0x001fe20000000f00 */
[----:B-1----:R-:W-:-:S06]  /*0770*/  IMAD.MOV.U32 R4, RZ, RZ, R8 ;  /* 0x000000ffff047224 */ /* 0x002fcc00078e0008 */
[----:B------:R-:W-:-:S07]  /*0780*/  DADD R8, R6, R4 ;  /* 0x0000000006087229 */ /* 0x000fce0000000004 */
[----:B------:R-:W0:Y:S04]  /*0790*/  SHFL.BFLY PT, R11, R9, 0x4, 0x1f ;  /* 0x0c801f00090b7f89 */ /* 0x000e2800000e0000 */
[----:B------:R-:W1:Y:S01]  /*07a0*/  SHFL.BFLY PT, R10, R8, 0x4, 0x1f ;  /* 0x0c801f00080a7f89 */ /* 0x000e6200000e0000 */
[----:B0-----:R-:W-:Y:S02]  /*07b0*/  IMAD.MOV.U32 R5, RZ, RZ, R11 ;  /* 0x000000ffff057224 */ /* 0x001fe400078e000b */
[----:B-1----:R-:W-:-:S06]  /*07c0*/  IMAD.MOV.U32 R4, RZ, RZ, R10 ;  /* 0x000000ffff047224 */ /* 0x002fcc00078e000a */
[----:B------:R-:W-:-:S07]  /*07d0*/  DADD R10, R8, R4 ;  /* 0x00000000080a7229 */ /* 0x000fce0000000004 */
[----:B------:R-:W-:Y:S04]  /*07e0*/  SHFL.BFLY PT, R5, R11, 0x2, 0x1f ;  /* 0x0c401f000b057f89 */ /* 0x000fe800000e0000 */
[----:B------:R-:W0:Y:S02]  /*07f0*/  SHFL.BFLY PT, R4, R10, 0x2, 0x1f ;  /* 0x0c401f000a047f89 */ /* 0x000e2400000e0000 */
[----:B0-----:R-:W-:-:S07]  /*0800*/  DADD R4, R10, R4 ;  /* 0x000000000a047229 */ /* 0x001fce0000000004 */
[----:B------:R0:W1:Y:S04]  /*0810*/  SHFL.BFLY PT, R7, R5, 0x1, 0x1f ;  /* 0x0c201f0005077f89 */ /* 0x00006800000e0000 */
[----:B------:R0:W2:Y:S02]  /*0820*/  SHFL.BFLY PT, R6, R4, 0x1, 0x1f ;  /* 0x0c201f0004067f89 */ /* 0x0000a400000e0000 */
.L_x_40:
[----:B012---:R-:W-:-:S11]  /*0830*/  DADD R4, R4, R6 ;  /* 0x0000000004047229 */ /* 0x007fd60000000006 */
.L_x_28:
[----:B------:R-:W-:Y:S05]  /*0840*/  BSYNC B0 ;  /* 0x0000000000007941 */ /* 0x000fea0003800000 */
.L_x_27:
[----:B------:R-:W0:Y:S01]  /*0850*/  S2UR UR5, SR_CgaCtaId ;  /* 0x00000000000579c3 */ /* 0x000e220000008800 */
[----:B------:R-:W-:Y:S01]  /*0860*/  UMOV UR4, 0x400 ;  /* 0x0000040000047882 */ /* 0x000fe20000000000 */
[----:B------:R-:W-:Y:S01]  /*0870*/  ISETP.NE.AND P0, PT, R0, RZ, PT ;  /* 0x000000ff0000720c */ /* 0x000fe20003f05270 */
[----:B------:R-:W-:-:S04]  /*0880*/  UIADD3 UR4, UPT, UPT, UR4, 0x100, URZ ;  /* 0x0000010004047890 */ /* 0x000fc8000fffe0ff */
[----:B0-----:R-:W-:-:S06]  /*0890*/  ULEA UR4, UR5, UR4, 0x18 ;  /* 0x0000000405047291 */ /* 0x001fcc000f8ec0ff */
[----:B------:R-:W-:Y:S01]  /*08a0*/  LEA R9, R2, UR4, 0x3 ;  /* 0x0000000402097c11 */ /* 0x000fe2000f8e18ff */
[----:B------:R-:W-:Y:S05]  /*08b0*/  WARPSYNC.ALL ;  /* 0x0000000000007948 */ /* 0x000fea0003800000 */
[----:B-1----:R0:W-:Y:S01]  /*08c0*/  STS.64 [R9], R4 ;  /* 0x0000000409007388 */ /* 0x0021e20000000a00 */
[----:B------:R-:W-:Y:S06]  /*08d0*/  BAR.SYNC.DEFER_BLOCKING 0x0 ;  /* 0x0000000000007b1d */ /* 0x000fec0000010000 */
[----:B------:R-:W-:Y:S05]  /*08e0*/  @P0 EXIT ;  /* 0x000000000000094d */ /* 0x000fea0003800000 */
[----:B0-----:R-:W0:Y:S01]  /*08f0*/  LDS.64 R4, [R9] ;  /* 0x0000000009047984 */ /* 0x001e220000000a00 */
[----:B------:R-:W1:Y:S02]  /*0900*/  LDC.64 R6, c[0x0][0x390] ;  /* 0x0000e400ff067b82 */ /* 0x000e640000000a00 */
[----:B-1----:R-:W-:-:S05]  /*0910*/  IMAD.WIDE.U32 R2, R2, 0x8, R6 ;  /* 0x0000000802027825 */ /* 0x002fca00078e0006 */
[----:B0-----:R-:W-:Y:S01]  /*0920*/  REDG.E.ADD.F64.RN.STRONG.GPU desc[UR6][R2.64], R4 ;  /* 0x00000004020079a6 */ /* 0x001fe2000c12ff06 */
[----:B------:R-:W-:Y:S05]  /*0930*/  EXIT ;  /* 0x000000000000794d */ /* 0x000fea0003800000 */
.L_x_29:
[----:B-1----:R-:W-:Y:S01]  /*0940*/  MOV R14, R5 ;  /* 0x00000005000e7202 */ /* 0x002fe20000000f00 */
[----:B------:R-:W-:Y:S01]  /*0950*/  IMAD.MOV.U32 R13, RZ, RZ, 0x10 ;  /* 0x00000010ff0d7424 */ /* 0x000fe200078e00ff */
[----:B------:R-:W-:Y:S01]  /*0960*/  MOV R3, 0xffffffff ;  /* 0xffffffff00037802 */ /* 0x000fe20000000f00 */
[----:B------:R-:W-:-:S07]  /*0970*/  IMAD.MOV.U32 R16, RZ, RZ, 0x1f ;  /* 0x0000001fff107424 */ /* 0x000fce00078e00ff */
[----:B------:R-:W-:Y:S05]  /*0980*/  WARPSYNC.COLLECTIVE R3, `(.L_x_30) ;  /* 0x0000000003087348 */ /* 0x000fea0003c00000 */
[----:B------:R0:W1:Y:S02]  /*0990*/  SHFL.BFLY P0, R12, R14, R13, R16 ;  /* 0x0c00000d0e0c7389 */ /* 0x0000640000000010 */
[----:B01----:R-:W-:Y:S05]  /*09a0*/  ENDCOLLECTIVE ;  /* 0x000000000000791b */ /* 0x003fea0003800000 */
.L_x_30:
[----:B------:R-:W-:Y:S02]  /*09b0*/  IMAD.MOV.U32 R14, RZ, RZ, R4 ;  /* 0x000000ffff0e7224 */ /* 0x000fe400078e0004 */
[----:B------:R-:W-:-:S07]  /*09c0*/  IMAD.MOV.U32 R7, RZ, RZ, R12 ;  /* 0x000000ffff077224 */ /* 0x000fce00078e000c */
[----:B------:R-:W-:Y:S05]  /*09d0*/  WARPSYNC.COLLECTIVE R3, `(.L_x_31) ;  /* 0x0000000003087348 */ /* 0x000fea0003c00000 */
[----:B------:R0:W1:Y:S02]  /*09e0*/  SHFL.BFLY P0, R12, R14, R13, R16 ;  /* 0x0c00000d0e0c7389 */ /* 0x0000640000000010 */
[----:B01----:R-:W-:Y:S05]  /*09f0*/  ENDCOLLECTIVE ;  /* 0x000000000000791b */ /* 0x003fea0003800000 */
.L_x_31:
[----:B------:R-:W-:Y:S01]  /*0a00*/  IMAD.MOV.U32 R13, RZ, RZ, 0x8 ;  /* 0x00000008ff0d7424 */ /* 0x000fe200078e00ff */
[----:B------:R-:W-:-:S06]  /*0a10*/  MOV R6, R12 ;  /* 0x0000000c00067202 */ /* 0x000fcc0000000f00 */
[----:B------:R-:W-:-:S10]  /*0a20*/  DADD R6, R4, R6 ;  /* 0x0000000004067229 */ /* 0x000fd40000000006 */
[----:B------:R-:W-:-:S07]  /*0a30*/  IMAD.MOV.U32 R14, RZ, RZ, R7 ;  /* 0x000000ffff0e7224 */ /* 0x000fce00078e0007 */
[----:B------:R-:W-:Y:S05]  /*0a40*/  WARPSYNC.COLLECTIVE R3, `(.L_x_32) ;  /* 0x0000000003087348 */ /* 0x000fea0003c00000 */
[----:B------:R0:W1:Y:S02]  /*0a50*/  SHFL.BFLY P0, R12, R14, R13, R16 ;  /* 0x0c00000d0e0c7389 */ /* 0x0000640000000010 */
[----:B01----:R-:W-:Y:S05]  /*0a60*/  ENDCOLLECTIVE ;  /* 0x000000000000791b */ /* 0x003fea0003800000 */
.L_x_32:
[----:B------:R-:W-:Y:S01]  /*0a70*/  IMAD.MOV.U32 R14, RZ, RZ, R6 ;  /* 0x000000ffff0e7224 */ /* 0x000fe200078e0006 */
[----:B------:R-:W-:-:S07]  /*0a80*/  MOV R9, R12 ;  /* 0x0000000c00097202 */ /* 0x000fce0000000f00 */
[----:B------:R-:W-:Y:S05]  /*0a90*/  WARPSYNC.COLLECTIVE R3, `(.L_x_33) ;  /* 0x0000000003087348 */ /* 0x000fea0003c00000 */
[----:B------:R0:W1:Y:S02]  /*0aa0*/  SHFL.BFLY P0, R12, R14, R13, R16 ;  /* 0x0c00000d0e0c7389 */ /* 0x0000640000000010 */
[----:B01----:R-:W-:Y:S05]  /*0ab0*/  ENDCOLLECTIVE ;  /* 0x000000000000791b */ /* 0x003fea0003800000 */
.L_x_33:
[----:B------:R-:W-:Y:S02]  /*0ac0*/  IMAD.MOV.U32 R13, RZ, RZ, 0x4 ;  /* 0x00000004ff0d7424 */ /* 0x000fe400078e00ff */
[----:B------:R-:W-:-:S06]  /*0ad0*/  IMAD.MOV.U32 R8, RZ, RZ, R12 ;  /* 0x000000ffff087224 */ /* 0x000fcc00078e000c */
[----:B------:R-:W-:-:S10]  /*0ae0*/  DADD R8, R6, R8 ;  /* 0x0000000006087229 */ /* 0x000fd40000000008 */
[----:B------:R-:W-:-:S07]  /*0af0*/  MOV R14, R9 ;  /* 0x00000009000e7202 */ /* 0x000fce0000000f00 */
[----:B------:R-:W-:Y:S05]  /*0b00*/  WARPSYNC.COLLECTIVE R3, `(.L_x_34) ;  /* 0x0000000003087348 */ /* 0x000fea0003c00000 */
[----:B------:R0:W1:Y:S02]  /*0b10*/  SHFL.BFLY P0, R12, R14, R13, R16 ;  /* 0x0c00000d0e0c7389 */ /* 0x0000640000000010 */
[----:B01----:R-:W-:Y:S05]  /*0b20*/  ENDCOLLECTIVE ;  /* 0x000000000000791b */ /* 0x003fea0003800000 */
.L_x_34:
[----:B------:R-:W-:Y:S01]  /*0b30*/  MOV R14, R8 ;  /* 0x00000008000e7202 */ /* 0x000fe20000000f00 */
[----:B------:R-:W-:-:S07]  /*0b40*/  IMAD.MOV.U32 R11, RZ, RZ, R12 ;  /* 0x000000ffff0b7224 */ /* 0x000fce00078e000c */
[----:B------:R-:W-:Y:S05]  /*0b50*/  WARPSYNC.COLLECTIVE R3, `(.L_x_35) ;  /* 0x0000000003087348 */ /* 0x000fea0003c00000 */
[----:B------:R0:W1:Y:S02]  /*0b60*/  SHFL.BFLY P0, R12, R14, R13, R16 ;  /* 0x0c00000d0e0c7389 */ /* 0x0000640000000010 */
[----:B01----:R-:W-:Y:S05]  /*0b70*/  ENDCOLLECTIVE ;  /* 0x000000000000791b */ /* 0x003fea0003800000 */
.L_x_35:
[----:B------:R-:W-:Y:S01]  /*0b80*/  MOV R13, 0x2 ;  /* 0x00000002000d7802 */ /* 0x000fe20000000f00 */
[----:B------:R-:W-:-:S06]  /*0b90*/  IMAD.MOV.U32 R10, RZ, RZ, R12 ;  /* 0x000000ffff0a7224 */ /* 0x000fcc00078e000c */
[----:B------:R-:W-:-:S10]  /*0ba0*/  DADD R10, R8, R10 ;  /* 0x00000000080a7229 */ /* 0x000fd4000000000a */
[----:B------:R-:W-:-:S07]  /*0bb0*/  IMAD.MOV.U32 R14, RZ, RZ, R11 ;  /* 0x000000ffff0e7224 */ /* 0x000fce00078e000b */
[----:B------:R-:W-:Y:S05]  /*0bc0*/  WARPSYNC.COLLECTIVE R3, `(.L_x_36) ;  /* 0x0000000003087348 */ /* 0x000fea0003c00000 */
[----:B------:R0:W1:Y:S02]  /*0bd0*/  SHFL.BFLY P0, R12, R14, R13, R16 ;  /* 0x0c00000d0e0c7389 */ /* 0x0000640000000010 */
[----:B01----:R-:W-:Y:S05]  /*0be0*/  ENDCOLLECTIVE ;  /* 0x000000000000791b */ /* 0x003fea0003800000 */
.L_x_36:
[----:B------:R-:W-:Y:S01]  /*0bf0*/  MOV R14, R10 ;  /* 0x0000000a000e7202 */ /* 0x000fe20000000f00 */
[----:B------:R-:W-:-:S07]  /*0c00*/  IMAD.MOV.U32 R5, RZ, RZ, R12 ;  /* 0x000000ffff057224 */ /* 0x000fce00078e000c */
[----:B------:R-:W-:Y:S05]  /*0c10*/  WARPSYNC.COLLECTIVE R3, `(.L_x_37) ;  /* 0x0000000003087348 */ /* 0x000fea0003c00000 */
[----:B------:R0:W1:Y:S02]  /*0c20*/  SHFL.BFLY P0, R12, R14, R13, R16 ;  /* 0x0c00000d0e0c7389 */ /* 0x0000640000000010 */
[----:B01----:R-:W-:Y:S05]  /*0c30*/  ENDCOLLECTIVE ;  /* 0x000000000000791b */ /* 0x003fea0003800000 */
.L_x_37:
[----:B------:R-:W-:Y:S02]  /*0c40*/  IMAD.MOV.U32 R13, RZ, RZ, 0x1 ;  /* 0x00000001ff0d7424 */ /* 0x000fe400078e00ff */
[----:B------:R-:W-:-:S06]  /*0c50*/  IMAD.MOV.U32 R4, RZ, RZ, R12 ;  /* 0x000000ffff047224 */ /* 0x000fcc00078e000c */
[----:B------:R-:W-:-:S10]  /*0c60*/  DADD R4, R10, R4 ;  /* 0x000000000a047229 */ /* 0x000fd40000000004 */
[----:B------:R-:W-:-:S07]  /*0c70*/  MOV R14, R5 ;  /* 0x00000005000e7202 */ /* 0x000fce0000000f00 */
[----:B------:R-:W-:Y:S05]  /*0c80*/  WARPSYNC.COLLECTIVE R3, `(.L_x_38) ;  /* 0x0000000003087348 */ /* 0x000fea0003c00000 */
[----:B------:R0:W1:Y:S02]  /*0c90*/  SHFL.BFLY P0, R12, R14, R13, R16 ;  /* 0x0c00000d0e0c7389 */ /* 0x0000640000000010 */
[----:B01----:R-:W-:Y:S05]  /*0ca0*/  ENDCOLLECTIVE ;  /* 0x000000000000791b */ /* 0x003fea0003800000 */
.L_x_38:
[----:B------:R-:W-:Y:S01]  /*0cb0*/  IMAD.MOV.U32 R14, RZ, RZ, R4 ;  /* 0x000000ffff0e7224 */ /* 0x000fe200078e0004 */
[----:B------:R-:W-:-:S07]  /*0cc0*/  MOV R7, R12 ;  /* 0x0000000c00077202 */ /* 0x000fce0000000f00 */
[----:B------:R-:W-:Y:S05]  /*0cd0*/  WARPSYNC.COLLECTIVE R3, `(.L_x_39) ;  /* 0x0000000003087348 */ /* 0x000fea0003c00000 */
[----:B------:R0:W1:Y:S02]  /*0ce0*/  SHFL.BFLY P0, R12, R14, R13, R16 ;  /* 0x0c00000d0e0c7389 */ /* 0x0000640000000010 */
[----:B01----:R-:W-:Y:S05]  /*0cf0*/  ENDCOLLECTIVE ;  /* 0x000000000000791b */ /* 0x003fea0003800000 */
.L_x_39:
[----:B------:R-:W-:Y:S01]  /*0d00*/  MOV R6, R12 ;  /* 0x0000000c00067202 */ /* 0x000fe20000000f00 */
[----:B------:R-:W-:Y:S06]  /*0d10*/  BRA `(.L_x_40) ;  /* 0xfffffff800c47947 */ /* 0x000fec000383ffff */
.L_x_41:
        /* <DEDUP_REMOVED lines=14> */
.L_x_77:


//--------------------- .text._Z9multiplyDPdS_di  --------------------------
	.section	.text._Z9multiplyDPdS_di,"ax",@progbits
	.align	128
        .global         _Z9multiplyDPdS_di
        .type           _Z9multiplyDPdS_di,@function
        .size           _Z9multiplyDPdS_di,(.L_x_78 - _Z9multiplyDPdS_di)
        .other          _Z9multiplyDPdS_di,@"STO_CUDA_ENTRY STV_DEFAULT"
_Z9multiplyDPdS_di:
.text._Z9multiplyDPdS_di:
[----:B------:R-:W-:Y:S01]  /*0000*/  LDC R1, c[0x0][0x37c] ;  /* 0x0000df00ff017b82 */ /* 0x000fe20000000800 */
[----:B------:R-:W0:Y:S07]  /*0010*/  S2R R0, SR_TID.X ;  /* 0x0000000000007919 */ /* 0x000e2e0000002100 */
[----:B------:R-:W0:Y:S01]  /*0020*/  S2UR UR4, SR_CTAID.X ;  /* 0x00000000000479c3 */ /* 0x000e220000002500 */
[----:B------:R-:W1:Y:S07]  /*0030*/  LDCU UR5, c[0x0][0x398] ;  /* 0x00007300ff0577ac */ /* 0x000e6e0008000800 */
[----:B------:R-:W0:Y:S02]  /*0040*/  LDC R9, c[0x0][0x360] ;  /* 0x0000d800ff097b82 */ /* 0x000e240000000800 */
[----:B0-----:R-:W-:-:S05]  /*0050*/  IMAD R9, R9, UR4, R0 ;  /* 0x0000000409097c24 */ /* 0x001fca000f8e0200 */
[----:B-1----:R-:W-:-:S13]  /*0060*/  ISETP.GE.AND P0, PT, R9, UR5, PT ;  /* 0x0000000509007c0c */ /* 0x002fda000bf06270 */
[----:B------:R-:W-:Y:S05]  /*0070*/  @P0 EXIT ;  /* 0x000000000000094d */ /* 0x000fea0003800000 */
[----:B------:R-:W0:Y:S01]  /*0080*/  LDC.64 R2, c[0x0][0x380] ;  /* 0x0000e000ff027b82 */ /* 0x000e220000000a00 */
[----:B------:R-:W1:Y:S01]  /*0090*/  LDCU.64 UR4, c[0x0][0x358] ;  /* 0x00006b00ff0477ac */ /* 0x000e620008000a00 */
[----:B------:R-:W2:Y:S06]  /*00a0*/  LDCU.64 UR6, c[0x0][0x390] ;  /* 0x00007200ff0677ac */ /* 0x000eac0008000a00 */
[----:B------:R-:W3:Y:S01]  /*00b0*/  LDC.64 R6, c[0x0][0x388] ;  /* 0x0000e200ff067b82 */ /* 0x000ee20000000a00 */
[----:B0-----:R-:W-:-:S06]  /*00c0*/  IMAD.WIDE R2, R9, 0x8, R2 ;  /* 0x0000000809027825 */ /* 0x001fcc00078e0202 */
[----:B-1----:R-:W2:Y:S01]  /*00d0*/  LDG.E.64 R2, desc[UR4][R2.64] ;  /* 0x0000000402027981 */ /* 0x002ea2000c1e1b00 */
[----:B---3--:R-:W-:Y:S01]  /*00e0*/  IMAD.WIDE R6, R9, 0x8, R6 ;  /* 0x0000000809067825 */ /* 0x008fe200078e0206 */
[----:B--2---:R-:W-:-:S07]  /*00f0*/  DMUL R4, R2, UR6 ;  /* 0x0000000602047c28 */ /* 0x004fce0008000000 */
[----:B------:R-:W-:Y:S01]  /*0100*/  STG.E.64 desc[UR4][R6.64], R4 ;  /* 0x0000000406007986 */ /* 0x000fe2000c101b04 */
[----:B------:R-:W-:Y:S05]  /*0110*/  EXIT ;  /* 0x000000000000794d */ /* 0x000fea0003800000 */
.L_x_42:
        /* <DEDUP_REMOVED lines=14> */
.L_x_78:


//--------------------- .text._Z9varianceSPfiiPKfS_ --------------------------
	.section	.text._Z9varianceSPfiiPKfS_,"ax",@progbits
	.align	128
        .global         _Z9varianceSPfiiPKfS_
        .type           _Z9varianceSPfiiPKfS_,@function
        .size           _Z9varianceSPfiiPKfS_,(.L_x_79 - _Z9varianceSPfiiPKfS_)
        .other          _Z9varianceSPfiiPKfS_,@"STO_CUDA_ENTRY STV_DEFAULT"
_Z9varianceSPfiiPKfS_:
.text._Z9varianceSPfiiPKfS_:
        /* <DEDUP_REMOVED lines=15> */
[----:B-1----:R-:W-:-:S07]  /*00f0*/  IMAD.WIDE.U32 R6, R0, 0x4, R6 ;  /* 0x0000000400067825 */ /* 0x002fce00078e0006 */
[----:B--2---:R-:W1:Y:S01]  /*0100*/  MUFU.RCP R12, R12 ;  /* 0x0000000c000c7308 */ /* 0x004e620000001000 */
[----:B------:R-:W-:Y:S01]  /*0110*/  IMAD.IADD R8, R9, 0x1, R4 ;  /* 0x0000000109087824 */ /* 0x000fe200078e0204 */
[----:B------:R-:W-:Y:S01]  /*0120*/  IADD3 R15, PT, PT, RZ, -R4, RZ ;  /* 0x80000004ff0f7210 */ /* 0x000fe20007ffe0ff */
[----:B0-----:R0:W5:Y:S01]  /*0130*/  LDG.E R5, desc[UR4][R6.64] ;  /* 0x0000000406057981 */ /* 0x001162000c1e1900 */
[----:B------:R-:W-:Y:S01]  /*0140*/  ISETP.NE.U32.AND P2, PT, R4, RZ, PT ;  /* 0x000000ff0400720c */ /* 0x000fe20003f45070 */
[----:B------:R-:W-:Y:S01]  /*0150*/  BSSY.RECONVERGENT B0, `(.L_x_43) ;  /* 0x0000029000007945 */ /* 0x000fe20003800200 */
[C---:B------:R-:W-:Y:S02]  /*0160*/  ISETP.GE.AND P0, PT, R8.reuse, UR6, PT ;  /* 0x0000000608007c0c */ /* 0x040fe4000bf06270 */
[----:B------:R-:W-:Y:S02]  /*0170*/  VIMNMX R13, PT, PT, R8, UR6, !PT ;  /* 0x00000006080d7c48 */ /* 0x000fe4000ffe0100 */
[----:B-1----:R-:W-:-:S02]  /*0180*/  IADD3 R10, PT, PT, R12, 0xffffffe, RZ ;  /* 0x0ffffffe0c0a7810 */ /* 0x002fc40007ffe0ff */
[----:B------:R-:W-:Y:S02]  /*0190*/  SEL R12, RZ, 0x1, P0 ;  /* 0x00000001ff0c7807 */ /* 0x000fe40000000000 */
[----:B------:R1:W2:Y:S02]  /*01a0*/  F2I.FTZ.U32.TRUNC.NTZ R11, R10 ;  /* 0x0000000a000b7305 */ /* 0x0002a4000021f000 */
[----:B------:R-:W-:Y:S01]  /*01b0*/  IADD3 R13, PT, PT, R13, -R8, -R12 ;  /* 0x800000080d0d7210 */ /* 0x000fe20007ffe80c */
[----:B-1----:R-:W-:Y:S02]  /*01c0*/  HFMA2 R10, -RZ, RZ, 0, 0 ;  /* 0x00000000ff0a7431 */ /* 0x002fe400000001ff */
[----:B--2---:R-:W-:-:S04]  /*01d0*/  IMAD R15, R15, R11, RZ ;  /* 0x0000000b0f0f7224 */ /* 0x004fc800078e02ff */
[----:B0-----:R-:W-:-:S06]  /*01e0*/  IMAD.HI.U32 R6, R11, R15, R10 ;  /* 0x0000000f0b067227 */ /* 0x001fcc00078e000a */
[----:B------:R-:W-:-:S05]  /*01f0*/  IMAD.HI.U32 R11, R6, R13, RZ ;  /* 0x0000000d060b7227 */ /* 0x000fca00078e00ff */
[----:B------:R-:W-:-:S05]  /*0200*/  IADD3 R6, PT, PT, -R11, RZ, RZ ;  /* 0x000000ff0b067210 */ /* 0x000fca0007ffe1ff */
[----:B------:R-:W-:Y:S02]  /*0210*/  IMAD R13, R4, R6, R13 ;  /* 0x00000006040d7224 */ /* 0x000fe400078e020d */
[----:B------:R-:W0:Y:S03]  /*0220*/  LDC.64 R6, c[0x0][0x380] ;  /* 0x0000e000ff067b82 */ /* 0x000e260000000a00 */
[----:B------:R-:W-:-:S13]  /*0230*/  ISETP.GE.U32.AND P0, PT, R13, R4, PT ;  /* 0x000000040d00720c */ /* 0x000fda0003f06070 */
[----:B------:R-:W-:Y:S01]  /*0240*/  @P0 IMAD.IADD R13, R13, 0x1, -R4 ;  /* 0x000000010d0d0824 */ /* 0x000fe200078e0a04 */
[----:B------:R-:W-:-:S04]  /*0250*/  @P0 IADD3 R11, PT, PT, R11, 0x1, RZ ;  /* 0x000000010b0b0810 */ /* 0x000fc80007ffe0ff */
[----:B------:R-:W-:-:S13]  /*0260*/  ISETP.GE.U32.AND P1, PT, R13, R4, PT ;  /* 0x000000040d00720c */ /* 0x000fda0003f26070 */
[----:B------:R-:W-:Y:S02]  /*0270*/  @P1 IADD3 R11, PT, PT, R11, 0x1, RZ ;  /* 0x000000010b0b1810 */ /* 0x000fe40007ffe0ff */
[----:B------:R-:W-:-:S05]  /*0280*/  @!P2 LOP3.LUT R11, RZ, R4, RZ, 0x33, !PT ;  /* 0x00000004ff0ba212 */ /* 0x000fca00078e33ff */
[----:B------:R-:W-:-:S05]  /*0290*/  IMAD.IADD R12, R12, 0x1, R11 ;  /* 0x000000010c0c7824 */ /* 0x000fca00078e020b */
[C---:B------:R-:W-:Y:S02]  /*02a0*/  LOP3.LUT R8, R12.reuse, 0x3, RZ, 0xc0, !PT ;  /* 0x000000030c087812 */ /* 0x040fe400078ec0ff */
[----:B------:R-:W-:Y:S02]  /*02b0*/  ISETP.GE.U32.AND P1, PT, R12, 0x3, PT ;  /* 0x000000030c00780c */ /* 0x000fe40003f26070 */
[----:B------:R-:W-:Y:S02]  /*02c0*/  ISETP.NE.AND P0, PT, R8, 0x3, PT ;  /* 0x000000030800780c */ /* 0x000fe40003f05270 */
[----:B------:R-:W-:-:S11]  /*02d0*/  MOV R8, RZ ;  /* 0x000000ff00087202 */ /* 0x000fd60000000f00 */
[----:B0-----:R-:W-:Y:S05]  /*02e0*/  @!P0 BRA `(.L_x_44) ;  /* 0x00000000003c8947 */ /* 0x001fea0003800000 */
[----:B------:R-:W0:Y:S01]  /*02f0*/  LDC.64 R10, c[0x0][0x380] ;  /* 0x0000e000ff0a7b82 */ /* 0x000e220000000a00 */
[----:B------:R-:W-:Y:S01]  /*0300*/  IADD3 R8, PT, PT, R12, 0x1, RZ ;  /* 0x000000010c087810 */ /* 0x000fe20007ffe0ff */
[----:B------:R-:W-:-:S03]  /*0310*/  IMAD R15, R0, UR6, R9 ;  /* 0x00000006000f7c24 */ /* 0x000fc6000f8e0209 */
[----:B------:R-:W-:Y:S01]  /*0320*/  LOP3.LUT R12, R8, 0x3, RZ, 0xc0, !PT ;  /* 0x00000003080c7812 */ /* 0x000fe200078ec0ff */
[----:B------:R-:W-:-:S03]  /*0330*/  IMAD.MOV.U32 R8, RZ, RZ, RZ ;  /* 0x000000ffff087224 */ /* 0x000fc600078e00ff */
[----:B------:R-:W-:-:S07]  /*0340*/  IADD3 R14, PT, PT, -R12, RZ, RZ ;  /* 0x000000ff0c0e7210 */ /* 0x000fce0007ffe1ff */
.L_x_45:
[----:B0-----:R-:W-:-:S06]  /*0350*/  IMAD.WIDE R12, R15, 0x4, R10 ;  /* 0x000000040f0c7825 */ /* 0x001fcc00078e020a */
[----:B------:R-:W2:Y:S01]  /*0360*/  LDG.E R12, desc[UR4][R12.64] ;  /* 0x000000040c0c7981 */ /* 0x000ea2000c1e1900 */
[----:B------:R-:W-:Y:S01]  /*0370*/  IADD3 R14, PT, PT, R14, 0x1, RZ ;  /* 0x000000010e0e7810 */ /* 0x000fe20007ffe0ff */
[C---:B------:R-:W-:Y:S01]  /*0380*/  IMAD.IADD R9, R4.reuse, 0x1, R9 ;  /* 0x0000000104097824 */ /* 0x040fe200078e0209 */
[----:B------:R-:W-:Y:S02]  /*0390*/  IADD3 R15, PT, PT, R4, R15, RZ ;  /* 0x0000000f040f7210 */ /* 0x000fe40007ffe0ff */
[----:B------:R-:W-:Y:S01]  /*03a0*/  ISETP.NE.AND P0, PT, R14, RZ, PT ;  /* 0x000000ff0e00720c */ /* 0x000fe20003f05270 */
[----:B--2--5:R-:W-:-:S04]  /*03b0*/  FADD R17, -R5, R12 ;  /* 0x0000000c05117221 */ /* 0x024fc80000000100 */
[----:B------:R-:W-:-:S08]  /*03c0*/  FFMA R8, R17, R17, R8 ;  /* 0x0000001111087223 */ /* 0x000fd00000000008 */
[----:B------:R-:W-:Y:S05]  /*03d0*/  @P0 BRA `(.L_x_45) ;  /* 0xfffffffc00dc0947 */ /* 0x000fea000383ffff */
.L_x_44:
[----:B------:R-:W-:Y:S05]  /*03e0*/  BSYNC.RECONVERGENT B0 ;  /* 0x0000000000007941 */ /* 0x000fea0003800200 */
.L_x_43:
[----:B------:R-:W-:Y:S04]  /*03f0*/  BSSY.RECONVERGENT B0, `(.L_x_46) ;  /* 0x0000016000007945 */ /* 0x000fe80003800200 */
[----:B------:R-:W-:Y:S05]  /*0400*/  @!P1 BRA `(.L_x_47) ;  /* 0x0000000000509947 */ /* 0x000fea0003800000 */
.L_x_48:
[----:B------:R-:W-:-:S04]  /*0410*/  IMAD R11, R0, UR6, R9 ;  /* 0x00000006000b7c24 */ /* 0x000fc8000f8e0209 */
[----:B------:R-:W-:-:S04]  /*0420*/  IMAD.WIDE R10, R11, 0x4, R6 ;  /* 0x000000040b0a7825 */ /* 0x000fc800078e0206 */
[C---:B------:R-:W-:Y:S02]  /*0430*/  IMAD.WIDE R12, R4.reuse, 0x4, R10 ;  /* 0x00000004040c7825 */ /* 0x040fe400078e020a */
[----:B------:R-:W2:Y:S02]  /*0440*/  LDG.E R10, desc[UR4][R10.64] ;  /* 0x000000040a0a7981 */ /* 0x000ea4000c1e1900 */
[C---:B------:R-:W-:Y:S02]  /*0450*/  IMAD.WIDE R14, R4.reuse, 0x4, R12 ;  /* 0x00000004040e7825 */ /* 0x040fe400078e020c */
[----:B------:R-:W3:Y:S04]  /*0460*/  LDG.E R18, desc[UR4][R12.64] ;  /* 0x000000040c127981 */ /* 0x000ee8000c1e1900 */
[----:B------:R-:W4:Y:S01]  /*0470*/  LDG.E R20, desc[UR4][R14.64] ;  /* 0x000000040e147981 */ /* 0x000f22000c1e1900 */
[----:B------:R-:W-:-:S06]  /*0480*/  IMAD.WIDE R16, R4, 0x4, R14 ;  /* 0x0000000404107825 */ /* 0x000fcc00078e020e */
[----:B------:R-:W4:Y:S01]  /*0490*/  LDG.E R16, desc[UR4][R16.64] ;  /* 0x0000000410107981 */ /* 0x000f22000c1e1900 */
[----:B------:R-:W-:-:S04]  /*04a0*/  LEA R9, R4, R9, 0x2 ;  /* 0x0000000904097211 */ /* 0x000fc800078e10ff */
[----:B------:R-:W-:Y:S01]  /*04b0*/  ISETP.GE.AND P0, PT, R9, UR6, PT ;  /* 0x0000000609007c0c */ /* 0x000fe2000bf06270 */
[----:B--2--5:R-:W-:-:S04]  /*04c0*/  FADD R19, -R5, R10 ;  /* 0x0000000a05137221 */ /* 0x024fc80000000100 */
[----:B------:R-:W-:Y:S01]  /*04d0*/  FFMA R8, R19, R19, R8 ;  /* 0x0000001313087223 */ /* 0x000fe20000000008 */
[----:B---3--:R-:W-:-:S04]  /*04e0*/  FADD R19, -R5, R18 ;  /* 0x0000001205137221 */ /* 0x008fc80000000100 */
[----:B------:R-:W-:Y:S01]  /*04f0*/  FFMA R8, R19, R19, R8 ;  /* 0x0000001313087223 */ /* 0x000fe20000000008 */
[----:B----4-:R-:W-:-:S04]  /*0500*/  FADD R11, -R5, R20 ;  /* 0x00000014050b7221 */ /* 0x010fc80000000100 */
[----:B------:R-:W-:Y:S01]  /*0510*/  FFMA R8, R11, R11, R8 ;  /* 0x0000000b0b087223 */ /* 0x000fe20000000008 */
[----:B------:R-:W-:-:S04]  /*0520*/  FADD R11, -R5, R16 ;  /* 0x00000010050b7221 */ /* 0x000fc80000000100 */
[----:B------:R-:W-:Y:S01]  /*0530*/  FFMA R8, R11, R11, R8 ;  /* 0x0000000b0b087223 */ /* 0x000fe20000000008 */
[----:B------:R-:W-:Y:S06]  /*0540*/  @!P0 BRA `(.L_x_48) ;  /* 0xfffffffc00b08947 */ /* 0x000fec000383ffff */
.L_x_47:
[----:B------:R-:W-:Y:S05]  /*0550*/  BSYNC.RECONVERGENT B0 ;  /* 0x0000000000007941 */ /* 0x000fea0003800200 */
.L_x_46:
[----:B-----5:R-:W0:Y:S01]  /*0560*/  SHFL.BFLY PT, R5, R8, 0x10, 0x1f ;  /* 0x0e001f0008057f89 */ /* 0x020e2200000e0000 */
[----:B------:R-:W-:Y:S01]  /*0570*/  SHF.R.U32.HI R3, RZ, 0x5, R3 ;  /* 0x00000005ff037819 */ /* 0x000fe20000011603 */
[----:B------:R-:W-:Y:S01]  /*0580*/  BSSY B0, `(.L_x_49) ;  /* 0x0000028000007945 */ /* 0x000fe20003800000 */
[C---:B------:R-:W-:Y:S01]  /*0590*/  LOP3.LUT P0, R6, R2.reuse, 0x1f, RZ, 0xc0, !PT ;  /* 0x0000001f02067812 */ /* 0x040fe2000780c0ff */
[----:B------:R-:W1:Y:S01]  /*05a0*/  S2R R12, SR_CgaCtaId ;  /* 0x00000000000c7919 */ /* 0x000e620000008800 */
[----:B------:R-:W-:Y:S02]  /*05b0*/  ISETP.GE.U32.AND P1, PT, R2, R3, PT ;  /* 0x000000030200720c */ /* 0x000fe40003f26070 */
[----:B------:R-:W-:Y:S01]  /*05c0*/  MOV R3, 0x400 ;  /* 0x0000040000037802 */ /* 0x000fe20000000f00 */
[----:B0-----:R-:W-:-:S05]  /*05d0*/  FADD R5, R5, R8 ;  /* 0x0000000805057221 */ /* 0x001fca0000000000 */
[----:B------:R-:W0:Y:S02]  /*05e0*/  SHFL.BFLY PT, R4, R5, 0x8, 0x1f ;  /* 0x0d001f0005047f89 */ /* 0x000e2400000e0000 */
[----:B0-----:R-:W-:-:S05]  /*05f0*/  FADD R7, R5, R4 ;  /* 0x0000000405077221 */ /* 0x001fca0000000000 */
[----:B------:R-:W0:Y:S02]  /*0600*/  SHFL.BFLY PT, R4, R7, 0x4, 0x1f ;  /* 0x0c801f0007047f89 */ /* 0x000e2400000e0000 */
[----:B0-----:R-:W-:Y:S01]  /*0610*/  FADD R9, R7, R4 ;  /* 0x0000000407097221 */ /* 0x001fe20000000000 */
[----:B-1----:R-:W-:-:S04]  /*0620*/  @!P0 LEA R7, R12, R3, 0x18 ;  /* 0x000000030c078211 */ /* 0x002fc800078ec0ff */
[----:B------:R-:W0:Y:S01]  /*0630*/  SHFL.BFLY PT, R4, R9, 0x2, 0x1f ;  /* 0x0c401f0009047f89 */ /* 0x000e2200000e0000 */
[----:B------:R-:W-:Y:S01]  /*0640*/  @!P0 LEA.HI R7, R2, R7, RZ, 0x1d ;  /* 0x0000000702078211 */ /* 0x000fe200078fe8ff */
[----:B0-----:R-:W-:Y:S01]  /*0650*/  FADD R10, R9, R4 ;  /* 0x00000004090a7221 */ /* 0x001fe20000000000 */
[----:B------:R-:W-:Y:S01]  /*0660*/  VIADD R4, R3, 0x80 ;  /* 0x0000008003047836 */ /* 0x000fe20000000000 */
[----:B------:R-:W-:-:S03]  /*0670*/  @!P1 LEA R3, R12, R3, 0x18 ;  /* 0x000000030c039211 */ /* 0x000fc600078ec0ff */
[----:B------:R-:W0:Y:S01]  /*0680*/  SHFL.BFLY PT, R11, R10, 0x1, 0x1f ;  /* 0x0c201f000a0b7f89 */ /* 0x000e2200000e0000 */
[----:B------:R-:W-:Y:S01]  /*0690*/  LEA R5, R12, R4, 0x18 ;  /* 0x000000040c057211 */ /* 0x000fe200078ec0ff */
[----:B------:R-:W-:Y:S01]  /*06a0*/  IMAD.MOV.U32 R4, RZ, RZ, RZ ;  /* 0x000000ffff047224 */ /* 0x000fe200078e00ff */
[----:B------:R-:W-:Y:S02]  /*06b0*/  @!P1 LEA R6, R6, R3, 0x2 ;  /* 0x0000000306069211 */ /* 0x000fe400078e10ff */
[----:B------:R-:W-:-:S05]  /*06c0*/  LEA R5, R0, R5, 0x2 ;  /* 0x0000000500057211 */ /* 0x000fca00078e10ff */
[----:B------:R1:W-:Y:S01]  /*06d0*/  STS [R5], RZ ;  /* 0x000000ff05007388 */ /* 0x0003e20000000800 */
[----:B0-----:R-:W-:-:S05]  /*06e0*/  FADD R8, R10, R11 ;  /* 0x0000000b0a087221 */ /* 0x001fca0000000000 */
[----:B------:R1:W-:Y:S01]  /*06f0*/  @!P0 STS [R7], R8 ;  /* 0x0000000807008388 */ /* 0x0003e20000000800 */
[----:B------:R-:W-:Y:S01]  /*0700*/  BAR.SYNC.DEFER_BLOCKING 0x0 ;  /* 0x0000000000007b1d */ /* 0x000fe20000010000 */
[----:B------:R-:W-:-:S05]  /*0710*/  ISETP.GT.U32.AND P0, PT, R2, 0x1f, PT ;  /* 0x0000001f0200780c */ /* 0x000fca0003f04070 */
[----:B------:R1:W0:Y:S08]  /*0720*/  @!P1 LDS R4, [R6] ;  /* 0x0000000006049984 */ /* 0x0002300000000800 */
[----:B-1----:R-:W-:Y:S05]  /*0730*/  @P0 BRA `(.L_x_50) ;  /* 0x0000000000300947 */ /* 0x002fea0003800000 */
[----:B------:R-:W-:-:S03]  /*0740*/  UMOV UR6, 0xffffffff ;  /* 0xffffffff00067882 */ /* 0x000fc60000000000 */
[----:B------:R-:W-:Y:S05]  /*0750*/  BRA.DIV UR6, `(.L_x_51) ;  /* 0x0000000206547947 */ /* 0x000fea000b800000 */
[----:B0-----:R-:W0:Y:S02]  /*0760*/  SHFL.BFLY PT, R3, R4, 0x10, 0x1f ;  /* 0x0e001f0004037f89 */ /* 0x001e2400000e0000 */
[----:B0-----:R-:W-:-:S05]  /*0770*/  FADD R3, R4, R3 ;  /* 0x0000000304037221 */ /* 0x001fca0000000000 */
[----:B------:R-:W0:Y:S02]  /*0780*/  SHFL.BFLY PT, R6, R3, 0x8, 0x1f ;  /* 0x0d001f0003067f89 */ /* 0x000e2400000e0000 */
[----:B0-----:R-:W-:-:S05]  /*0790*/  FADD R6, R3, R6 ;  /* 0x0000000603067221 */ /* 0x001fca0000000000 */
[----:B------:R-:W0:Y:S02]  /*07a0*/  SHFL.BFLY PT, R7, R6, 0x4, 0x1f ;  /* 0x0c801f0006077f89 */ /* 0x000e2400000e0000 */
[----:B0-----:R-:W-:-:S05]  /*07b0*/  FADD R7, R6, R7 ;  /* 0x0000000706077221 */ /* 0x001fca0000000000 */
[----:B------:R-:W0:Y:S02]  /*07c0*/  SHFL.BFLY PT, R8, R7, 0x2, 0x1f ;  /* 0x0c401f0007087f89 */ /* 0x000e2400000e0000 */
[----:B0-----:R-:W-:-:S05]  /*07d0*/  FADD R8, R7, R8 ;  /* 0x0000000807087221 */ /* 0x001fca0000000000 */
[----:B------:R0:W1:Y:S02]  /*07e0*/  SHFL.BFLY PT, R9, R8, 0x1, 0x1f ;  /* 0x0c201f0008097f89 */ /* 0x00006400000e0000 */
.L_x_57:
[----:B-1----:R-:W-:-:S07]  /*07f0*/  FADD R4, R8, R9 ;  /* 0x0000000908047221 */ /* 0x002fce0000000000 */
.L_x_50:
[----:B------:R-:W-:Y:S05]  /*0800*/  BSYNC B0 ;  /* 0x0000000000007941 */ /* 0x000fea0003800000 */
.L_x_49:
[----:B0-----:R0:W-:Y:S01]  /*0810*/  STS [R5], R4 ;  /* 0x0000000405007388 */ /* 0x0011e20000000800 */
[----:B------:R-:W-:Y:S05]  /*0820*/  WARPSYNC.ALL ;  /* 0x0000000000007948 */ /* 0x000fea0003800000 */
[----:B------:R-:W-:Y:S01]  /*0830*/  BAR.SYNC.DEFER_BLOCKING 0x0 ;  /* 0x0000000000007b1d */ /* 0x000fe20000010000 */
[----:B------:R-:W-:-:S13]  /*0840*/  ISETP.NE.AND P0, PT, R2, RZ, PT ;  /* 0x000000ff0200720c */ /* 0x000fda0003f05270 */
[----:B0-----:R-:W-:Y:S05]  /*0850*/  @P0 EXIT ;  /* 0x000000000000094d */ /* 0x001fea0003800000 */
[----:B------:R-:W0:Y:S01]  /*0860*/  LDS R5, [R5] ;  /* 0x0000000005057984 */ /* 0x000e220000000800 */
[----:B------:R-:W1:Y:S02]  /*0870*/  LDC.64 R2, c[0x0][0x398] ;  /* 0x0000e600ff027b82 */ /* 0x000e640000000a00 */
[----:B-1----:R-:W-:-:S05]  /*0880*/  IMAD.WIDE.U32 R2, R0, 0x4, R2 ;  /* 0x0000000400027825 */ /* 0x002fca00078e0002 */
[----:B0-----:R-:W-:Y:S01]  /*0890*/  REDG.E.ADD.F32.FTZ.RN.STRONG.GPU desc[UR4][R2.64], R5 ;  /* 0x00000005020079a6 */ /* 0x001fe2000c12f304 */
[----:B------:R-:W-:Y:S05]  /*08a0*/  EXIT ;  /* 0x000000000000794d */ /* 0x000fea0003800000 */
.L_x_51:
[----:B------:R-:W-:Y:S01]  /*08b0*/  HFMA2 R11, -RZ, RZ, 0, 9.5367431640625e-07 ;  /* 0x00000010ff0b7431 */ /* 0x000fe200000001ff */
[----:B------:R-:W-:Y:S01]  /*08c0*/  MOV R13, 0x1f ;  /* 0x0000001f000d7802 */ /* 0x000fe20000000f00 */
[----:B------:R-:W-:-:S07]  /*08d0*/  IMAD.MOV.U32 R10, RZ, RZ, -0x1 ;  /* 0xffffffffff0a7424 */ /* 0x000fce00078e00ff */
[----:B0-----:R-:W-:Y:S05]  /*08e0*/  WARPSYNC.COLLECTIVE R10, `(.L_x_52) ;  /* 0x000000000a087348 */ /* 0x001fea0003c00000 */
[----:B0-----:R0:W1:Y:S02]  /*08f0*/  SHFL.BFLY P0, R9, R4, R11, R13 ;  /* 0x0c00000b04097389 */ /* 0x001064000000000d */
[----:B01----:R-:W-:Y:S05]  /*0900*/  ENDCOLLECTIVE ;  /* 0x000000000000791b */ /* 0x003fea0003800000 */
.L_x_52:
[----:B------:R-:W-:Y:S01]  /*0910*/  IMAD.MOV.U32 R11, RZ, RZ, 0x8 ;  /* 0x00000008ff0b7424 */ /* 0x000fe200078e00ff */
[----:B------:R-:W-:-:S05]  /*0920*/  MOV R3, R9 ;  /* 0x0000000900037202 */ /* 0x000fca0000000f00 */
[----:B------:R-:W-:-:S05]  /*0930*/  FADD R3, R4, R3 ;  /* 0x0000000304037221 */ /* 0x000fca0000000000 */
[----:B------:R-:W-:-:S07]  /*0940*/  MOV R4, R3 ;  /* 0x0000000300047202 */ /* 0x000fce0000000f00 */
[----:B------:R-:W-:Y:S05]  /*0950*/  WARPSYNC.COLLECTIVE R10, `(.L_x_53) ;  /* 0x000000000a087348 */ /* 0x000fea0003c00000 */
[----:B------:R0:W1:Y:S02]  /*0960*/  SHFL.BFLY P0, R9, R4, R11, R13 ;  /* 0x0c00000b04097389 */ /* 0x000064000000000d */
[----:B01----:R-:W-:Y:S05]  /*0970*/  ENDCOLLECTIVE ;  /* 0x000000000000791b */ /* 0x003fea0003800000 */
.L_x_53:
[----:B------:R-:W-:Y:S01]  /*0980*/  IMAD.MOV.U32 R11, RZ, RZ, 0x4 ;  /* 0x00000004ff0b7424 */ /* 0x000fe200078e00ff */
[----:B------:R-:W-:-:S05]  /*0990*/  MOV R6, R9 ;  /* 0x0000000900067202 */ /* 0x000fca0000000f00 */
[----:B------:R-:W-:-:S05]  /*09a0*/  FADD R6, R3, R6 ;  /* 0x0000000603067221 */ /* 0x000fca0000000000 */
[----:B------:R-:W-:-:S07]  /*09b0*/  MOV R4, R6 ;  /* 0x0000000600047202 */ /* 0x000fce0000000f00 */
[----:B------:R-:W-:Y:S05]  /*09c0*/  WARPSYNC.COLLECTIVE R10, `(.L_x_54) ;  /* 0x000000000a087348 */ /* 0x000fea0003c00000 */
[----:B------:R0:W1:Y:S02]  /*09d0*/  SHFL.BFLY P0, R9, R4, R11, R13 ;  /* 0x0c00000b04097389 */ /* 0x000064000000000d */
[----:B01----:R-:W-:Y:S05]  /*09e0*/  ENDCOLLECTIVE ;  /* 0x000000000000791b */ /* 0x003fea0003800000 */
.L_x_54:
[----:B------:R-:W-:Y:S01]  /*09f0*/  IMAD.MOV.U32 R11, RZ, RZ, 0x2 ;  /* 0x00000002ff0b7424 */ /* 0x000fe200078e00ff */
[----:B------:R-:W-:-:S05]  /*0a00*/  MOV R7, R9 ;  /* 0x0000000900077202 */ /* 0x000fca0000000f00 */
[----:B------:R-:W-:-:S05]  /*0a10*/  FADD R7, R6, R7 ;  /* 0x0000000706077221 */ /* 0x000fca0000000000 */
[----:B------:R-:W-:-:S07]  /*0a20*/  MOV R4, R7 ;  /* 0x0000000700047202 */ /* 0x000fce0000000f00 */
[----:B------:R-:W-:Y:S05]  /*0a30*/  WARPSYNC.COLLECTIVE R10, `(.L_x_55) ;  /* 0x000000000a087348 */ /* 0x000fea0003c00000 */
[----:B------:R0:W1:Y:S02]  /*0a40*/  SHFL.BFLY P0, R9, R4, R11, R13 ;  /* 0x0c00000b04097389 */ /* 0x000064000000000d */
[----:B01----:R-:W-:Y:S05]  /*0a50*/  ENDCOLLECTIVE ;  /* 0x000000000000791b */ /* 0x003fea0003800000 */
.L_x_55:
[----:B------:R-:W-:Y:S01]  /*0a60*/  HFMA2 R11, -RZ, RZ, 0, 5.9604644775390625e-08 ;  /* 0x00000001ff0b7431 */ /* 0x000fe200000001ff */
[----:B------:R-:W-:-:S05]  /*0a70*/  MOV R8, R9 ;  /* 0x0000000900087202 */ /* 0x000fca0000000f00 */
[----:B------:R-:W-:-:S05]  /*0a80*/  FADD R8, R7, R8 ;  /* 0x0000000807087221 */ /* 0x000fca0000000000 */
[----:B------:R-:W-:-:S07]  /*0a90*/  MOV R4, R8 ;  /* 0x0000000800047202 */ /* 0x000fce0000000f00 */
[----:B------:R-:W-:Y:S05]  /*0aa0*/  WARPSYNC.COLLECTIVE R10, `(.L_x_56) ;  /* 0x000000000a087348 */ /* 0x000fea0003c00000 */
[----:B------:R0:W1:Y:S02]  /*0ab0*/  SHFL.BFLY P0, R9, R4, R11, R13 ;  /* 0x0c00000b04097389 */ /* 0x000064000000000d */
[----:B01----:R-:W-:Y:S05]  /*0ac0*/  ENDCOLLECTIVE ;  /* 0x000000000000791b */ /* 0x003fea0003800000 */
.L_x_56:
[----:B------:R-:W-:Y:S05]  /*0ad0*/  BRA `(.L_x_57) ;  /* 0xfffffffc00447947 */ /* 0x000fea000383ffff */
.L_x_58:
        /* <DEDUP_REMOVED lines=10> */
.L_x_79:


//--------------------- .text._Z5meanSPfiiS_      --------------------------
	.section	.text._Z5meanSPfiiS_,"ax",@progbits
	.align	128
        .global         _Z5meanSPfiiS_
        .type           _Z5meanSPfiiS_,@function
        .size           _Z5meanSPfiiS_,(.L_x_80 - _Z5meanSPfiiS_)
        .other          _Z5meanSPfiiS_,@"STO_CUDA_ENTRY STV_DEFAULT"
_Z5meanSPfiiS_:
.text._Z5meanSPfiiS_:
        /* <DEDUP_REMOVED lines=23> */
[----:B0-----:R-:W-:-:S06]  /*0170*/  IADD3 R6, PT, PT, R11, 0xffffffe, RZ ;  /* 0x0ffffffe0b067810 */ /* 0x001fcc0007ffe0ff */
[----:B------:R0:W2:Y:S02]  /*0180*/  F2I.FTZ.U32.TRUNC.NTZ R7, R6 ;  /* 0x0000000600077305 */ /* 0x0000a4000021f000 */
[----:B0-----:R-:W-:Y:S02]  /*0190*/  IMAD.MOV.U32 R6, RZ, RZ, RZ ;  /* 0x000000ffff067224 */ /* 0x001fe400078e00ff */
[----:B--2---:R-:W-:-:S04]  /*01a0*/  IMAD R13, R13, R7, RZ ;  /* 0x000000070d0d7224 */ /* 0x004fc800078e02ff */
[----:B------:R-:W-:-:S06]  /*01b0*/  IMAD.HI.U32 R12, R7, R13, R6 ;  /* 0x0000000d070c7227 */ /* 0x000fcc00078e0006 */
[----:B------:R-:W-:-:S05]  /*01c0*/  IMAD.HI.U32 R7, R12, R9, RZ ;  /* 0x000000090c077227 */ /* 0x000fca00078e00ff */
[----:B------:R-:W-:-:S05]  /*01d0*/  IADD3 R6, PT, PT, -R7, RZ, RZ ;  /* 0x000000ff07067210 */ /* 0x000fca0007ffe1ff */
[----:B------:R-:W-:-:S05]  /*01e0*/  IMAD R9, R4, R6, R9 ;  /* 0x0000000604097224 */ /* 0x000fca00078e0209 */
[----:B------:R-:W-:-:S13]  /*01f0*/  ISETP.GE.U32.AND P0, PT, R9, R4, PT ;  /* 0x000000040900720c */ /* 0x000fda0003f06070 */
[----:B------:R-:W-:Y:S01]  /*0200*/  @P0 IMAD.IADD R9, R9, 0x1, -R4 ;  /* 0x0000000109090824 */ /* 0x000fe200078e0a04 */
[----:B------:R-:W-:-:S04]  /*0210*/  @P0 IADD3 R7, PT, PT, R7, 0x1, RZ ;  /* 0x0000000107070810 */ /* 0x000fc80007ffe0ff */
[----:B------:R-:W-:-:S13]  /*0220*/  ISETP.GE.U32.AND P1, PT, R9, R4, PT ;  /* 0x000000040900720c */ /* 0x000fda0003f26070 */
[----:B------:R-:W-:Y:S01]  /*0230*/  @P1 VIADD R7, R7, 0x1 ;  /* 0x0000000107071836 */ /* 0x000fe20000000000 */
[----:B------:R-:W-:-:S04]  /*0240*/  @!P2 LOP3.LUT R7, RZ, R4, RZ, 0x33, !PT ;  /* 0x00000004ff07a212 */ /* 0x000fc800078e33ff */
[----:B------:R-:W-:-:S04]  /*0250*/  IADD3 R7, PT, PT, R10, R7, RZ ;  /* 0x000000070a077210 */ /* 0x000fc80007ffe0ff */
[C---:B------:R-:W-:Y:S02]  /*0260*/  LOP3.LUT R6, R7.reuse, 0x3, RZ, 0xc0, !PT ;  /* 0x0000000307067812 */ /* 0x040fe400078ec0ff */
[----:B------:R-:W-:Y:S02]  /*0270*/  ISETP.GE.U32.AND P1, PT, R7, 0x3, PT ;  /* 0x000000030700780c */ /* 0x000fe40003f26070 */
[----:B------:R-:W-:Y:S01]  /*0280*/  ISETP.NE.AND P0, PT, R6, 0x3, PT ;  /* 0x000000030600780c */ /* 0x000fe20003f05270 */
[----:B------:R-:W-:-:S12]  /*0290*/  IMAD.MOV.U32 R6, RZ, RZ, RZ ;  /* 0x000000ffff067224 */ /* 0x000fd800078e00ff */
[----:B-1----:R-:W-:Y:S05]  /*02a0*/  @!P0 BRA `(.L_x_60) ;  /* 0x0000000000388947 */ /* 0x002fea0003800000 */
[----:B------:R-:W0:Y:S01]  /*02b0*/  LDC.64 R10, c[0x0][0x380] ;  /* 0x0000e000ff0a7b82 */ /* 0x000e220000000a00 */
[----:B------:R-:W-:Y:S01]  /*02c0*/  IADD3 R6, PT, PT, R7, 0x1, RZ ;  /* 0x0000000107067810 */ /* 0x000fe20007ffe0ff */
[----:B------:R-:W-:-:S03]  /*02d0*/  IMAD R13, R0, UR8, R5 ;  /* 0x00000008000d7c24 */ /* 0x000fc6000f8e0205 */
[----:B------:R-:W-:Y:S01]  /*02e0*/  LOP3.LUT R7, R6, 0x3, RZ, 0xc0, !PT ;  /* 0x0000000306077812 */ /* 0x000fe200078ec0ff */
[----:B------:R-:W-:-:S03]  /*02f0*/  IMAD.MOV.U32 R6, RZ, RZ, RZ ;  /* 0x000000ffff067224 */ /* 0x000fc600078e00ff */
[----:B------:R-:W-:-:S07]  /*0300*/  IADD3 R7, PT, PT, -R7, RZ, RZ ;  /* 0x000000ff07077210 */ /* 0x000fce0007ffe1ff */
.L_x_61:
[----:B0-----:R-:W-:-:S06]  /*0310*/  IMAD.WIDE R8, R13, 0x4, R10 ;  /* 0x000000040d087825 */ /* 0x001fcc00078e020a */
[----:B------:R-:W2:Y:S01]  /*0320*/  LDG.E R9, desc[UR6][R8.64] ;  /* 0x0000000608097981 */ /* 0x000ea2000c1e1900 */
[----:B------:R-:W-:Y:S01]  /*0330*/  VIADD R7, R7, 0x1 ;  /* 0x0000000107077836 */ /* 0x000fe20000000000 */
[C---:B------:R-:W-:Y:S01]  /*0340*/  IADD3 R5, PT, PT, R4.reuse, R5, RZ ;  /* 0x0000000504057210 */ /* 0x040fe20007ffe0ff */
[----:B------:R-:W-:-:S03]  /*0350*/  IMAD.IADD R13, R4, 0x1, R13 ;  /* 0x00000001040d7824 */ /* 0x000fc600078e020d */
[----:B------:R-:W-:Y:S01]  /*0360*/  ISETP.NE.AND P0, PT, R7, RZ, PT ;  /* 0x000000ff0700720c */ /* 0x000fe20003f05270 */
[----:B--2---:R-:W-:-:S12]  /*0370*/  FADD R6, R9, R6 ;  /* 0x0000000609067221 */ /* 0x004fd80000000000 */
[----:B------:R-:W-:Y:S05]  /*0380*/  @P0 BRA `(.L_x_61) ;  /* 0xfffffffc00e00947 */ /* 0x000fea000383ffff */
.L_x_60:
[----:B------:R-:W-:Y:S05]  /*0390*/  BSYNC.RECONVERGENT B0 ;  /* 0x0000000000007941 */ /* 0x000fea0003800200 */
.L_x_59:
[----:B------:R-:W-:Y:S04]  /*03a0*/  BSSY.RECONVERGENT B0, `(.L_x_62) ;  /* 0x0000013000007945 */ /* 0x000fe80003800200 */
[----:B------:R-:W-:Y:S05]  /*03b0*/  @!P1 BRA `(.L_x_63) ;  /* 0x0000000000449947 */ /* 0x000fea0003800000 */
.L_x_64:
[----:B------:R-:W0:Y:S01]  /*03c0*/  LDC.64 R8, c[0x0][0x380] ;  /* 0x0000e000ff087b82 */ /* 0x000e220000000a00 */
[----:B------:R-:W-:-:S04]  /*03d0*/  IMAD R7, R0, UR8, R5 ;  /* 0x0000000800077c24 */ /* 0x000fc8000f8e0205 */
[----:B0-----:R-:W-:-:S04]  /*03e0*/  IMAD.WIDE R8, R7, 0x4, R8 ;  /* 0x0000000407087825 */ /* 0x001fc800078e0208 */
[C---:B------:R-:W-:Y:S02]  /*03f0*/  IMAD.WIDE R10, R4.reuse, 0x4, R8 ;  /* 0x00000004040a7825 */ /* 0x040fe400078e0208 */
[----:B------:R-:W2:Y:S02]  /*0400*/  LDG.E R9, desc[UR6][R8.64] ;  /* 0x0000000608097981 */ /* 0x000ea4000c1e1900 */
[C---:B------:R-:W-:Y:S02]  /*0410*/  IMAD.WIDE R12, R4.reuse, 0x4, R10 ;  /* 0x00000004040c7825 */ /* 0x040fe400078e020a */
[----:B------:R-:W3:Y:S02]  /*0420*/  LDG.E R11, desc[UR6][R10.64] ;  /* 0x000000060a0b7981 */ /* 0x000ee4000c1e1900 */
[C---:B------:R-:W-:Y:S02]  /*0430*/  IMAD.WIDE R14, R4.reuse, 0x4, R12 ;  /* 0x00000004040e7825 */ /* 0x040fe400078e020c */
[----:B------:R-:W4:Y:S04]  /*0440*/  LDG.E R13, desc[UR6][R12.64] ;  /* 0x000000060c0d7981 */ /* 0x000f28000c1e1900 */
[----:B------:R-:W5:Y:S01]  /*0450*/  LDG.E R15, desc[UR6][R14.64] ;  /* 0x000000060e0f7981 */ /* 0x000f62000c1e1900 */
[----:B------:R-:W-:-:S04]  /*0460*/  LEA R5, R4, R5, 0x2 ;  /* 0x0000000504057211 */ /* 0x000fc800078e10ff */
[----:B------:R-:W-:Y:S01]  /*0470*/  ISETP.GE.AND P0, PT, R5, UR8, PT ;  /* 0x0000000805007c0c */ /* 0x000fe2000bf06270 */
[----:B--2---:R-:W-:-:S04]  /*0480*/  FADD R6, R9, R6 ;  /* 0x0000000609067221 */ /* 0x004fc80000000000 */
[----:B---3--:R-:W-:-:S04]  /*0490*/  FADD R6, R6, R11 ;  /* 0x0000000b06067221 */ /* 0x008fc80000000000 */
[----:B----4-:R-:W-:-:S04]  /*04a0*/  FADD R6, R6, R13 ;  /* 0x0000000d06067221 */ /* 0x010fc80000000000 */
[----:B-----5:R-:W-:Y:S01]  /*04b0*/  FADD R6, R6, R15 ;  /* 0x0000000f06067221 */ /* 0x020fe20000000000 */
[----:B------:R-:W-:Y:S06]  /*04c0*/  @!P0 BRA `(.L_x_64) ;  /* 0xfffffffc00bc8947 */ /* 0x000fec000383ffff */
.L_x_63:
[----:B------:R-:W-:Y:S05]  /*04d0*/  BSYNC.RECONVERGENT B0 ;  /* 0x0000000000007941 */ /* 0x000fea0003800200 */
.L_x_62:
[----:B------:R-:W0:Y:S01]  /*04e0*/  SHFL.BFLY PT, R5, R6, 0x10, 0x1f ;  /* 0x0e001f0006057f89 */ /* 0x000e2200000e0000 */
[----:B------:R-:W-:Y:S01]  /*04f0*/  SHF.R.U32.HI R9, RZ, 0x5, R3 ;  /* 0x00000005ff097819 */ /* 0x000fe20000011603 */
[----:B------:R-:W-:Y:S01]  /*0500*/  BSSY B0, `(.L_x_65) ;  /* 0x0000026000007945 */ /* 0x000fe20003800000 */
[C---:B------:R-:W-:Y:S02]  /*0510*/  LOP3.LUT P0, R3, R2.reuse, 0x1f, RZ, 0xc0, !PT ;  /* 0x0000001f02037812 */ /* 0x040fe4000780c0ff */
[----:B------:R-:W-:-:S11]  /*0520*/  ISETP.GE.U32.AND P1, PT, R2, R9, PT ;  /* 0x000000090200720c */ /* 0x000fd60003f26070 */
[----:B------:R-:W1:Y:S02]  /*0530*/  @!P0 S2R R9, SR_CgaCtaId ;  /* 0x0000000000098919 */ /* 0x000e640000008800 */
[----:B------:R-:W2:Y:S01]  /*0540*/  @!P1 S2R R11, SR_CgaCtaId ;  /* 0x00000000000b9919 */ /* 0x000ea20000008800 */
[----:B0-----:R-:W-:Y:S01]  /*0550*/  FADD R5, R5, R6 ;  /* 0x0000000605057221 */ /* 0x001fe20000000000 */
[----:B------:R-:W-:-:S04]  /*0560*/  @!P0 MOV R6, 0x400 ;  /* 0x0000040000068802 */ /* 0x000fc80000000f00 */
[----:B------:R-:W0:Y:S01]  /*0570*/  SHFL.BFLY PT, R4, R5, 0x8, 0x1f ;  /* 0x0d001f0005047f89 */ /* 0x000e2200000e0000 */
[----:B-1----:R-:W-:-:S04]  /*0580*/  @!P0 LEA R9, R9, R6, 0x18 ;  /* 0x0000000609098211 */ /* 0x002fc800078ec0ff */
[----:B------:R-:W-:Y:S01]  /*0590*/  @!P0 LEA.HI R9, R2, R9, RZ, 0x1d ;  /* 0x0000000902098211 */ /* 0x000fe200078fe8ff */
[----:B0-----:R-:W-:-:S05]  /*05a0*/  FADD R4, R5, R4 ;  /* 0x0000000405047221 */ /* 0x001fca0000000000 */
[----:B------:R-:W0:Y:S02]  /*05b0*/  SHFL.BFLY PT, R7, R4, 0x4, 0x1f ;  /* 0x0c801f0004077f89 */ /* 0x000e2400000e0000 */
[----:B0-----:R-:W-:Y:S01]  /*05c0*/  FADD R7, R4, R7 ;  /* 0x0000000704077221 */ /* 0x001fe20000000000 */
[----:B------:R-:W-:-:S04]  /*05d0*/  @!P1 MOV R4, 0x400 ;  /* 0x0000040000049802 */ /* 0x000fc80000000f00 */
[----:B------:R-:W0:Y:S01]  /*05e0*/  SHFL.BFLY PT, R8, R7, 0x2, 0x1f ;  /* 0x0c401f0007087f89 */ /* 0x000e2200000e0000 */
[----:B--2---:R-:W-:-:S05]  /*05f0*/  @!P1 LEA R4, R11, R4, 0x18 ;  /* 0x000000040b049211 */ /* 0x004fca00078ec0ff */
[----:B------:R-:W-:Y:S02]  /*0600*/  @!P1 IMAD R4, R3, 0x4, R4 ;  /* 0x0000000403049824 */ /* 0x000fe400078e0204 */
[----:B------:R-:W-:Y:S02]  /*0610*/  HFMA2 R3, -RZ, RZ, 0, 0 ;  /* 0x00000000ff037431 */ /* 0x000fe400000001ff */
[----:B0-----:R-:W-:-:S05]  /*0620*/  FADD R8, R7, R8 ;  /* 0x0000000807087221 */ /* 0x001fca0000000000 */
[----:B------:R-:W0:Y:S02]  /*0630*/  SHFL.BFLY PT, R5, R8, 0x1, 0x1f ;  /* 0x0c201f0008057f89 */ /* 0x000e2400000e0000 */
[----:B0-----:R-:W-:-:S05]  /*0640*/  FADD R6, R8, R5 ;  /* 0x0000000508067221 */ /* 0x001fca0000000000 */
[----:B------:R0:W-:Y:S01]  /*0650*/  @!P0 STS [R9], R6 ;  /* 0x0000000609008388 */ /* 0x0001e20000000800 */
[----:B------:R-:W-:Y:S01]  /*0660*/  BAR.SYNC.DEFER_BLOCKING 0x0 ;  /* 0x0000000000007b1d */ /* 0x000fe20000010000 */
[----:B------:R-:W-:-:S05]  /*0670*/  ISETP.GT.U32.AND P0, PT, R2, 0x1f, PT ;  /* 0x0000001f0200780c */ /* 0x000fca0003f04070 */
[----:B------:R0:W1:Y:S08]  /*0680*/  @!P1 LDS R3, [R4] ;  /* 0x0000000004039984 */ /* 0x0000700000000800 */
[----:B0-----:R-:W-:Y:S05]  /*0690*/  @P0 BRA `(.L_x_66) ;  /* 0x0000000000300947 */ /* 0x001fea0003800000 */
[----:B------:R-:W-:-:S03]  /*06a0*/  UMOV UR4, 0xffffffff ;  /* 0xffffffff00047882 */ /* 0x000fc60000000000 */
[----:B------:R-:W-:Y:S05]  /*06b0*/  BRA.DIV UR4, `(.L_x_67) ;  /* 0x0000000204687947 */ /* 0x000fea000b800000 */
[----:B-1----:R-:W0:Y:S02]  /*06c0*/  SHFL.BFLY PT, R4, R3, 0x10, 0x1f ;  /* 0x0e001f0003047f89 */ /* 0x002e2400000e0000 */
        /* <DEDUP_REMOVED lines=8> */
.L_x_73:
[----:B-1----:R-:W-:-:S07]  /*0750*/  FADD R3, R7, R8 ;  /* 0x0000000807037221 */ /* 0x002fce0000000000 */
.L_x_66:
[----:B------:R-:W-:Y:S05]  /*0760*/  BSYNC B0 ;  /* 0x0000000000007941 */ /* 0x000fea0003800000 */
.L_x_65:
[----:B------:R-:W2:Y:S01]  /*0770*/  S2UR UR5, SR_CgaCtaId ;  /* 0x00000000000579c3 */ /* 0x000ea20000008800 */
[----:B------:R-:W-:Y:S01]  /*0780*/  UMOV UR4, 0x400 ;  /* 0x0000040000047882 */ /* 0x000fe20000000000 */
[----:B------:R-:W-:Y:S01]  /*0790*/  ISETP.NE.AND P0, PT, R2, RZ, PT ;  /* 0x000000ff0200720c */ /* 0x000fe20003f05270 */
[----:B------:R-:W-:-:S04]  /*07a0*/  UIADD3 UR4, UPT, UPT, UR4, 0x80, URZ ;  /* 0x0000008004047890 */ /* 0x000fc8000fffe0ff */
[----:B--2---:R-:W-:-:S06]  /*07b0*/  ULEA UR4, UR5, UR4, 0x18 ;  /* 0x0000000405047291 */ /* 0x004fcc000f8ec0ff */
[----:B------:R-:W-:Y:S01]  /*07c0*/  LEA R4, R0, UR4, 0x2 ;  /* 0x0000000400047c11 */ /* 0x000fe2000f8e10ff */
[----:B------:R-:W-:Y:S05]  /*07d0*/  WARPSYNC.ALL ;  /* 0x0000000000007948 */ /* 0x000fea0003800000 */
[----:B-1----:R1:W-:Y:S01]  /*07e0*/  STS [R4], R3 ;  /* 0x0000000304007388 */ /* 0x0023e20000000800 */
[----:B------:R-:W-:Y:S06]  /*07f0*/  BAR.SYNC.DEFER_BLOCKING 0x0 ;  /* 0x0000000000007b1d */ /* 0x000fec0000010000 */
[----:B------:R-:W-:Y:S05]  /*0800*/  @P0 EXIT ;  /* 0x000000000000094d */ /* 0x000fea0003800000 */
[----:B------:R-:W2:Y:S01]  /*0810*/  LDS R5, [R4] ;  /* 0x0000000004057984 */ /* 0x000ea20000000800 */
[----:B-1----:R-:W1:Y:S02]  /*0820*/  LDC.64 R2, c[0x0][0x390] ;  /* 0x0000e400ff027b82 */ /* 0x002e640000000a00 */
[----:B-1----:R-:W-:-:S05]  /*0830*/  IMAD.WIDE.U32 R2, R0, 0x4, R2 ;  /* 0x0000000400027825 */ /* 0x002fca00078e0002 */
[----:B--2---:R-:W-:Y:S01]  /*0840*/  REDG.E.ADD.F32.FTZ.RN.STRONG.GPU desc[UR6][R2.64], R5 ;  /* 0x00000005020079a6 */ /* 0x004fe2000c12f306 */
[----:B------:R-:W-:Y:S05]  /*0850*/  EXIT ;  /* 0x000000000000794d */ /* 0x000fea0003800000 */
.L_x_67:
[----:B------:R-:W-:Y:S01]  /*0860*/  IMAD.MOV.U32 R10, RZ, RZ, 0x10 ;  /* 0x00000010ff0a7424 */ /* 0x000fe200078e00ff */
[----:B------:R-:W-:Y:S02]  /*0870*/  MOV R12, 0x1f ;  /* 0x0000001f000c7802 */ /* 0x000fe40000000f00 */
[----:B------:R-:W-:-:S07]  /*0880*/  MOV R9, 0xffffffff ;  /* 0xffffffff00097802 */ /* 0x000fce0000000f00 */
[----:B-1----:R-:W-:Y:S05]  /*0890*/  WARPSYNC.COLLECTIVE R9, `(.L_x_68) ;  /* 0x0000000009087348 */ /* 0x002fea0003c00000 */
[----:B-1----:R0:W1:Y:S02]  /*08a0*/  SHFL.BFLY P0, R8, R3, R10, R12 ;  /* 0x0c00000a03087389 */ /* 0x002064000000000c */
[----:B01----:R-:W-:Y:S05]  /*08b0*/  ENDCOLLECTIVE ;  /* 0x000000000000791b */ /* 0x003fea0003800000 */
.L_x_68:
[----:B------:R-:W-:Y:S02]  /*08c0*/  HFMA2 R10, -RZ, RZ, 0, 4.76837158203125e-07 ;  /* 0x00000008ff0a7431 */ /* 0x000fe400000001ff */
[----:B------:R-:W-:-:S04]  /*08d0*/  IMAD.MOV.U32 R4, RZ, RZ, R8 ;  /* 0x000000ffff047224 */ /* 0x000fc800078e0008 */
[----:B------:R-:W-:-:S05]  /*08e0*/  FADD R4, R3, R4 ;  /* 0x0000000403047221 */ /* 0x000fca0000000000 */
[----:B------:R-:W-:-:S07]  /*08f0*/  MOV R3, R4 ;  /* 0x0000000400037202 */ /* 0x000fce0000000f00 */
[----:B------:R-:W-:Y:S05]  /*0900*/  WARPSYNC.COLLECTIVE R9, `(.L_x_69) ;  /* 0x0000000009087348 */ /* 0x000fea0003c00000 */
[----:B------:R0:W1:Y:S02]  /*0910*/  SHFL.BFLY P0, R8, R3, R10, R12 ;  /* 0x0c00000a03087389 */ /* 0x000064000000000c */
[----:B01----:R-:W-:Y:S05]  /*0920*/  ENDCOLLECTIVE ;  /* 0x000000000000791b */ /* 0x003fea0003800000 */
.L_x_69:
[----:B------:R-:W-:Y:S02]  /*0930*/  HFMA2 R10, -RZ, RZ, 0, 2.384185791015625e-07 ;  /* 0x00000004ff0a7431 */ /* 0x000fe400000001ff */
[----:B------:R-:W-:-:S04]  /*0940*/  IMAD.MOV.U32 R5, RZ, RZ, R8 ;  /* 0x000000ffff057224 */ /* 0x000fc800078e0008 */
[----:B------:R-:W-:-:S05]  /*0950*/  FADD R5, R4, R5 ;  /* 0x0000000504057221 */ /* 0x000fca0000000000 */
[----:B------:R-:W-:-:S07]  /*0960*/  MOV R3, R5 ;  /* 0x0000000500037202 */ /* 0x000fce0000000f00 */
[----:B------:R-:W-:Y:S05]  /*0970*/  WARPSYNC.COLLECTIVE R9, `(.L_x_70) ;  /* 0x0000000009087348 */ /* 0x000fea0003c00000 */
[----:B------:R0:W1:Y:S02]  /*0980*/  SHFL.BFLY P0, R8, R3, R10, R12 ;  /* 0x0c00000a03087389 */ /* 0x000064000000000c */
[----:B01----:R-:W-:Y:S05]  /*0990*/  ENDCOLLECTIVE ;  /* 0x000000000000791b */ /* 0x003fea0003800000 */
.L_x_70:
[----:B------:R-:W-:Y:S02]  /*09a0*/  HFMA2 R10, -RZ, RZ, 0, 1.1920928955078125e-07 ;  /* 0x00000002ff0a7431 */ /* 0x000fe400000001ff */
[----:B------:R-:W-:-:S04]  /*09b0*/  IMAD.MOV.U32 R6, RZ, RZ, R8 ;  /* 0x000000ffff067224 */ /* 0x000fc800078e0008 */
[----:B------:R-:W-:-:S05]  /*09c0*/  FADD R6, R5, R6 ;  /* 0x0000000605067221 */ /* 0x000fca0000000000 */
[----:B------:R-:W-:-:S07]  /*09d0*/  MOV R3, R6 ;  /* 0x0000000600037202 */ /* 0x000fce0000000f00 */
[----:B------:R-:W-:Y:S05]  /*09e0*/  WARPSYNC.COLLECTIVE R9, `(.L_x_71) ;  /* 0x0000000009087348 */ /* 0x000fea0003c00000 */
[----:B------:R0:W1:Y:S02]  /*09f0*/  SHFL.BFLY P0, R8, R3, R10, R12 ;  /* 0x0c00000a03087389 */ /* 0x000064000000000c */
[----:B01----:R-:W-:Y:S05]  /*0a00*/  ENDCOLLECTIVE ;  /* 0x000000000000791b */ /* 0x003fea0003800000 */
.L_x_71:
[----:B------:R-:W-:Y:S02]  /*0a10*/  HFMA2 R10, -RZ, RZ, 0, 5.9604644775390625e-08 ;  /* 0x00000001ff0a7431 */ /* 0x000fe400000001ff */
[----:B------:R-:W-:-:S04]  /*0a20*/  IMAD.MOV.U32 R7, RZ, RZ, R8 ;  /* 0x000000ffff077224 */ /* 0x000fc800078e0008 */
[----:B------:R-:W-:-:S05]  /*0a30*/  FADD R7, R6, R7 ;  /* 0x0000000706077221 */ /* 0x000fca0000000000 */
[----:B------:R-:W-:-:S07]  /*0a40*/  MOV R3, R7 ;  /* 0x0000000700037202 */ /* 0x000fce0000000f00 */
[----:B------:R-:W-:Y:S05]  /*0a50*/  WARPSYNC.COLLECTIVE R9, `(.L_x_72) ;  /* 0x0000000009087348 */ /* 0x000fea0003c00000 */
[----:B------:R0:W1:Y:S02]  /*0a60*/  SHFL.BFLY P0, R8, R3, R10, R12 ;  /* 0x0c00000a03087389 */ /* 0x000064000000000c */
[----:B01----:R-:W-:Y:S05]  /*0a70*/  ENDCOLLECTIVE ;  /* 0x000000000000791b */ /* 0x003fea0003800000 */
.L_x_72:
[----:B------:R-:W-:Y:S05]  /*0a80*/  BRA `(.L_x_73) ;  /* 0xfffffffc00307947 */ /* 0x000fea000383ffff */
.L_x_74:
        /* <DEDUP_REMOVED lines=15> */
.L_x_80:


//--------------------- .text._Z9multiplySPfS_fi  --------------------------
	.section	.text._Z9multiplySPfS_fi,"ax",@progbits
	.align	128
        .global         _Z9multiplySPfS_fi
        .type           _Z9multiplySPfS_fi,@function
        .size           _Z9multiplySPfS_fi,(.L_x_81 - _Z9multiplySPfS_fi)
        .other          _Z9multiplySPfS_fi,@"STO_CUDA_ENTRY STV_DEFAULT"
_Z9multiplySPfS_fi:
.text._Z9multiplySPfS_fi:
        /* <DEDUP_REMOVED lines=10> */
[----:B------:R-:W2:Y:S06]  /*00a0*/  LDCU UR6, c[0x0][0x390] ;  /* 0x00007200ff0677ac */ /* 0x000eac0008000800 */
[----:B------:R-:W3:Y:S01]  /*00b0*/  LDC.64 R4, c[0x0][0x388] ;  /* 0x0000e200ff047b82 */ /* 0x000ee20000000a00 */
[----:B0-----:R-:W-:-:S06]  /*00c0*/  IMAD.WIDE R2, R7, 0x4, R2 ;  /* 0x0000000407027825 */ /* 0x001fcc00078e0202 */
[----:B-1----:R-:W2:Y:S01]  /*00d0*/  LDG.E R2, desc[UR4][R2.64] ;  /* 0x0000000402027981 */ /* 0x002ea2000c1e1900 */
[----:B---3--:R-:W-:-:S04]  /*00e0*/  IMAD.WIDE R4, R7, 0x4, R4 ;  /* 0x0000000407047825 */ /* 0x008fc800078e0204 */
[----:B--2---:R-:W-:-:S05]  /*00f0*/  FMUL R7, R2, UR6 ;  /* 0x0000000602077c20 */ /* 0x004fca0008400000 */
[----:B------:R-:W-:Y:S01]  /*0100*/  STG.E desc[UR4][R4.64], R7 ;  /* 0x0000000704007986 */ /* 0x000fe2000c101904 */
[----:B------:R-:W-:Y:S05]  /*0110*/  EXIT ;  /* 0x000000000000794d */ /* 0x000fea0003800000 */
.L_x_75:
        /* <DEDUP_REMOVED lines=14> */
.L_x_81:


//--------------------- .nv.shared._Z9varianceDPdiiPKdS_ --------------------------
	.section	.nv.shared._Z9varianceDPdiiPKdS_,"aw",@nobits
	.sectionflags	@""
	.align	16
.nv.shared._Z9varianceDPdiiPKdS_:
	.zero		1280


//--------------------- .nv.shared.reserved.0     --------------------------
	.section	.nv.shared.reserved.0,"aw",@nobits
	.weak		__nv_reservedSMEM_offset_0_alias
	.size		__nv_reservedSMEM_offset_0_alias, 0, 64
	.other		__nv_reservedSMEM_offset_0_alias,@"STO_CUDA_RESERVED_SHARED STV_DEFAULT"
__nv_reservedSMEM_offset_0_alias:
	.zero		0
	.zero		64


//--------------------- .nv.shared._Z5meanDPdiiS_ --------------------------
	.section	.nv.shared._Z5meanDPdiiS_,"aw",@nobits
	.sectionflags	@""
	.align	16
.nv.shared._Z5meanDPdiiS_:
	.zero		1280


//--------------------- .nv.shared._Z9multiplyDPdS_di --------------------------
	.section	.nv.shared._Z9multiplyDPdS_di,"aw",@nobits
	.sectionflags	@""
	.align	16
	.zero		1024


//--------------------- .nv.shared._Z9varianceSPfiiPKfS_ --------------------------
	.section	.nv.shared._Z9varianceSPfiiPKfS_,"aw",@nobits
	.sectionflags	@""
	.align	16
.nv.shared._Z9varianceSPfiiPKfS_:
	.zero		1152


//--------------------- .nv.shared._Z5meanSPfiiS_ --------------------------
	.section	.nv.shared._Z5meanSPfiiS_,"aw",@nobits
	.sectionflags	@""
	.align	16
.nv.shared._Z5meanSPfiiS_:
	.zero		1152


//--------------------- .nv.shared._Z9multiplySPfS_fi --------------------------
	.section	.nv.shared._Z9multiplySPfS_fi,"aw",@nobits
	.sectionflags	@""
	.align	16
	.zero		1024


//--------------------- .nv.constant0._Z9varianceDPdiiPKdS_ --------------------------
	.section	.nv.constant0._Z9varianceDPdiiPKdS_,"a",@progbits
	.sectionflags	@""
	.align	4
.nv.constant0._Z9varianceDPdiiPKdS_:
	.zero		928


//--------------------- .nv.constant0._Z5meanDPdiiS_ --------------------------
	.section	.nv.constant0._Z5meanDPdiiS_,"a",@progbits
	.sectionflags	@""
	.align	4
.nv.constant0._Z5meanDPdiiS_:
	.zero		920


//--------------------- .nv.constant0._Z9multiplyDPdS_di --------------------------
	.section	.nv.constant0._Z9multiplyDPdS_di,"a",@progbits
	.sectionflags	@""
	.align	4
.nv.constant0._Z9multiplyDPdS_di:
	.zero		924


//--------------------- .nv.constant0._Z9varianceSPfiiPKfS_ --------------------------
	.section	.nv.constant0._Z9varianceSPfiiPKfS_,"a",@progbits
	.sectionflags	@""
	.align	4
.nv.constant0._Z9varianceSPfiiPKfS_:
	.zero		928


//--------------------- .nv.constant0._Z5meanSPfiiS_ --------------------------
	.section	.nv.constant0._Z5meanSPfiiS_,"a",@progbits
	.sectionflags	@""
	.align	4
.nv.constant0._Z5meanSPfiiS_:
	.zero		920


//--------------------- .nv.constant0._Z9multiplySPfS_fi --------------------------
	.section	.nv.constant0._Z9multiplySPfS_fi,"a",@progbits
	.sectionflags	@""
	.align	4
.nv.constant0._Z9multiplySPfS_fi:
	.zero		920


//--------------------- SYMBOLS --------------------------

	.type		.nv.reservedSmem.offset0,@object
	.size		.nv.reservedSmem.offset0,0x4
	.type		.nv.reservedSmem.cap,@object
	.size		.nv.reservedSmem.cap,0x4
